	.target	sm_100a

	.elftype	@"ET_EXEC"


//--------------------- .note.nv.tkinfo           --------------------------
	.section	.note.nv.tkinfo,"",@"SHT_NOTE"
	.sectionflags	@"SHF_NOTE_NV_TKINFO"
	.tkinfo
        /*0018*/ 	.word	0x00000002
        /*0030*/ 	.string	""
        /*0030*/ 	.string	"ptxas"
        /*0030*/ 	.string	"Cuda compilation tools, release 13.0, V13.0.88"
        /*0030*/ 	.string	"Build cuda_13.0.r13.0/compiler.36424714_0"
        /*0030*/ 	.string	"-arch sm_100a -m 64 "



//--------------------- .note.nv.cuinfo           --------------------------
	.section	.note.nv.cuinfo,"",@"SHT_NOTE"
	.sectionflags	@"SHF_NOTE_NV_CUINFO"
        /*0018*/ 	.short	0x0002
        /*001a*/ 	.short	0x0064
        /*001c*/ 	.short	0x0082
	.zero		2


//--------------------- .nv.info                  --------------------------
	.section	.nv.info,"",@"SHT_CUDA_INFO"
	.align	4


	//----- nvinfo : EIATTR_REGCOUNT
	.align		4
        /*0000*/ 	.byte	0x04, 0x2f
        /*0002*/ 	.short	(.L_19 - .L_18)
	.align		4
.L_18:
        /*0004*/ 	.word	index@(_ZN7cutlass13device_kernelINS_4gemm6kernel13GemmUniversalIN4cute5tupleIJiiiiEEENS1_10collective13CollectiveMmaINS1_35MainloopSm100TmaUmmaWarpSpecializedILi8ELi2ELi4ENS5_IJNS4_1CILi2EEENSA_ILi1EEESC_EEEEENS5_IJNSA_ILi256EEENSA_ILi128EEENSA_ILi64EEEEEENS_10bfloat16_tENS5_IJlSC_lEEESJ_SK_NS4_8TiledMMAINS4_8MMA_AtomIJNS4_26SM100_MMA_F16BF16_2x1SM_SSISJ_SJ_fLi256ELi128ELNS4_4UMMA5MajorE0ELSP_0ELNSO_7ScaleInE0ELSQ_0EEEEEENS4_6LayoutINS5_IJSC_SC_SC_EEENS5_IJNSA_ILi0EEESV_SV_EEEEENS5_IJNS4_10UnderscoreESY_SY_EEEEENS4_18SM100_TMA_2SM_LOADENS4_14ComposedLayoutINS4_7SwizzleILi3ELi4ELi3EEENS4_18smem_ptr_flag_bitsILi16EEENST_INS5_IJNSA_ILi8EEESH_EEENS5_IJSH_SC_EEEEEEEvNS4_8identityES11_S1B_vS1C_EENS_8epilogue10collective18CollectiveEpilogueINS1E_23Sm100TmaWarpSpecializedILi4ELi2ELi32ELb1ELb0EEEJNS5_IJSG_SG_SH_EEENS5_IJNST_ISG_SC_EENST_INSA_ILi32EEESC_EEEEESJ_SK_SJ_SK_NS1E_6fusion15FusionCallbacksIS1I_NS1O_17LinearCombinationISJ_fSJ_fLNS_15FloatRoundStyleE2EEES1J_S1N_JEEENS4_5SM1004TMEM4LOAD26SM100_TMEM_LOAD_32dp32b32xENS4_13SM90_TMA_LOADENS12_INS13_ILi2ELi4ELi3EEES16_NST_INS5_IJS17_S1L_EEENS5_IJS1L_SC_EEEEEEENS4_39AutoVectorizingCopyWithAssumedAlignmentILi128EEENS4_14SM90_TMA_STOREES23_S25_S25_EEEvvEEEEvNT_6ParamsE)
        /*0008*/ 	.word	0x00000073


	//----- nvinfo : EIATTR_FRAME_SIZE
	.align		4
.L_19:
        /*000c*/ 	.byte	0x04, 0x11
        /*000e*/ 	.short	(.L_21 - .L_20)
	.align		4
.L_20:
        /*0010*/ 	.word	index@($__internal_2_$__cuda_sm10x_tcgen05_guardrail_trap_unallocated_columns_being_dealloced)
        /*0014*/ 	.word	0x00000000


	//----- nvinfo : EIATTR_FRAME_SIZE
	.align		4
.L_21:
        /*0018*/ 	.byte	0x04, 0x11
        /*001a*/ 	.short	(.L_23 - .L_22)
	.align		4
.L_22:
        /*001c*/ 	.word	index@($__internal_1_$__cuda_sm10x_tcgen05_guardrail_trap_phase_invalid_during_alloc)
        /*0020*/ 	.word	0x00000000


	//----- nvinfo : EIATTR_FRAME_SIZE
	.align		4
.L_23:
        /*0024*/ 	.byte	0x04, 0x11
        /*0026*/ 	.short	(.L_25 - .L_24)
	.align		4
.L_24:
        /*0028*/ 	.word	index@($__internal_0_$__cuda_sm10x_tcgen05_guardrail_trap_col_being_dealloced_not_returned_by_alloc)
        /*002c*/ 	.word	0x00000000


	//----- nvinfo : EIATTR_FRAME_SIZE
	.align		4
.L_25:
        /*0030*/ 	.byte	0x04, 0x11
        /*0032*/ 	.short	(.L_27 - .L_26)
	.align		4
.L_26:
        /*0034*/ 	.word	index@(_ZN7cutlass13device_kernelINS_4gemm6kernel13GemmUniversalIN4cute5tupleIJiiiiEEENS1_10collective13CollectiveMmaINS1_35MainloopSm100TmaUmmaWarpSpecializedILi8ELi2ELi4ENS5_IJNS4_1CILi2EEENSA_ILi1EEESC_EEEEENS5_IJNSA_ILi256EEENSA_ILi128EEENSA_ILi64EEEEEENS_10bfloat16_tENS5_IJlSC_lEEESJ_SK_NS4_8TiledMMAINS4_8MMA_AtomIJNS4_26SM100_MMA_F16BF16_2x1SM_SSISJ_SJ_fLi256ELi128ELNS4_4UMMA5MajorE0ELSP_0ELNSO_7ScaleInE0ELSQ_0EEEEEENS4_6LayoutINS5_IJSC_SC_SC_EEENS5_IJNSA_ILi0EEESV_SV_EEEEENS5_IJNS4_10UnderscoreESY_SY_EEEEENS4_18SM100_TMA_2SM_LOADENS4_14ComposedLayoutINS4_7SwizzleILi3ELi4ELi3EEENS4_18smem_ptr_flag_bitsILi16EEENST_INS5_IJNSA_ILi8EEESH_EEENS5_IJSH_SC_EEEEEEEvNS4_8identityES11_S1B_vS1C_EENS_8epilogue10collective18CollectiveEpilogueINS1E_23Sm100TmaWarpSpecializedILi4ELi2ELi32ELb1ELb0EEEJNS5_IJSG_SG_SH_EEENS5_IJNST_ISG_SC_EENST_INSA_ILi32EEESC_EEEEESJ_SK_SJ_SK_NS1E_6fusion15FusionCallbacksIS1I_NS1O_17LinearCombinationISJ_fSJ_fLNS_15FloatRoundStyleE2EEES1J_S1N_JEEENS4_5SM1004TMEM4LOAD26SM100_TMEM_LOAD_32dp32b32xENS4_13SM90_TMA_LOADENS12_INS13_ILi2ELi4ELi3EEES16_NST_INS5_IJS17_S1L_EEENS5_IJS1L_SC_EEEEEEENS4_39AutoVectorizingCopyWithAssumedAlignmentILi128EEENS4_14SM90_TMA_STOREES23_S25_S25_EEEvvEEEEvNT_6ParamsE)
        /*0038*/ 	.word	0x00000000


	//----- nvinfo : EIATTR_MIN_STACK_SIZE
	.align		4
.L_27:
        /*003c*/ 	.byte	0x04, 0x12
        /*003e*/ 	.short	(.L_29 - .L_28)
	.align		4
.L_28:
        /*0040*/ 	.word	index@(_ZN7cutlass13device_kernelINS_4gemm6kernel13GemmUniversalIN4cute5tupleIJiiiiEEENS1_10collective13CollectiveMmaINS1_35MainloopSm100TmaUmmaWarpSpecializedILi8ELi2ELi4ENS5_IJNS4_1CILi2EEENSA_ILi1EEESC_EEEEENS5_IJNSA_ILi256EEENSA_ILi128EEENSA_ILi64EEEEEENS_10bfloat16_tENS5_IJlSC_lEEESJ_SK_NS4_8TiledMMAINS4_8MMA_AtomIJNS4_26SM100_MMA_F16BF16_2x1SM_SSISJ_SJ_fLi256ELi128ELNS4_4UMMA5MajorE0ELSP_0ELNSO_7ScaleInE0ELSQ_0EEEEEENS4_6LayoutINS5_IJSC_SC_SC_EEENS5_IJNSA_ILi0EEESV_SV_EEEEENS5_IJNS4_10UnderscoreESY_SY_EEEEENS4_18SM100_TMA_2SM_LOADENS4_14ComposedLayoutINS4_7SwizzleILi3ELi4ELi3EEENS4_18smem_ptr_flag_bitsILi16EEENST_INS5_IJNSA_ILi8EEESH_EEENS5_IJSH_SC_EEEEEEEvNS4_8identityES11_S1B_vS1C_EENS_8epilogue10collective18CollectiveEpilogueINS1E_23Sm100TmaWarpSpecializedILi4ELi2ELi32ELb1ELb0EEEJNS5_IJSG_SG_SH_EEENS5_IJNST_ISG_SC_EENST_INSA_ILi32EEESC_EEEEESJ_SK_SJ_SK_NS1E_6fusion15FusionCallbacksIS1I_NS1O_17LinearCombinationISJ_fSJ_fLNS_15FloatRoundStyleE2EEES1J_S1N_JEEENS4_5SM1004TMEM4LOAD26SM100_TMEM_LOAD_32dp32b32xENS4_13SM90_TMA_LOADENS12_INS13_ILi2ELi4ELi3EEES16_NST_INS5_IJS17_S1L_EEENS5_IJS1L_SC_EEEEEEENS4_39AutoVectorizingCopyWithAssumedAlignmentILi128EEENS4_14SM90_TMA_STOREES23_S25_S25_EEEvvEEEEvNT_6ParamsE)
        /*0044*/ 	.word	0x00000000
.L_29:


//--------------------- .nv.compat                --------------------------
	.section	.nv.compat,"",@"SHT_CUDA_COMPAT_INFO"
	.align	4
        /*0000*/ 	.byte	0x02, 0x09, 0x01, 0x00, 0x02, 0x02, 0x02, 0x00, 0x02, 0x05, 0x05, 0x00, 0x03, 0x07, 0x01, 0x01
        /*0010*/ 	.byte	0x02, 0x03, 0x01, 0x00, 0x02, 0x06, 0x01, 0x00, 0x04, 0x0b, 0x08, 0x00, 0x09, 0x00, 0x00, 0x00
        /*0020*/ 	.byte	0x00, 0x00, 0x00, 0x00


//--------------------- .nv.info._ZN7cutlass13device_kernelINS_4gemm6kernel13GemmUniversalIN4cute5tupleIJiiiiEEENS1_10collective13CollectiveMmaINS1_35MainloopSm100TmaUmmaWarpSpecializedILi8ELi2ELi4ENS5_IJNS4_1CILi2EEENSA_ILi1EEESC_EEEEENS5_IJNSA_ILi256EEENSA_ILi128EEENSA_ILi64EEEEEENS_10bfloat16_tENS5_IJlSC_lEEESJ_SK_NS4_8TiledMMAINS4_8MMA_AtomIJNS4_26SM100_MMA_F16BF16_2x1SM_SSISJ_SJ_fLi256ELi128ELNS4_4UMMA5MajorE0ELSP_0ELNSO_7ScaleInE0ELSQ_0EEEEEENS4_6LayoutINS5_IJSC_SC_SC_EEENS5_IJNSA_ILi0EEESV_SV_EEEEENS5_IJNS4_10UnderscoreESY_SY_EEEEENS4_18SM100_TMA_2SM_LOADENS4_14ComposedLayoutINS4_7SwizzleILi3ELi4ELi3EEENS4_18smem_ptr_flag_bitsILi16EEENST_INS5_IJNSA_ILi8EEESH_EEENS5_IJSH_SC_EEEEEEEvNS4_8identityES11_S1B_vS1C_EENS_8epilogue10collective18CollectiveEpilogueINS1E_23Sm100TmaWarpSpecializedILi4ELi2ELi32ELb1ELb0EEEJNS5_IJSG_SG_SH_EEENS5_IJNST_ISG_SC_EENST_INSA_ILi32EEESC_EEEEESJ_SK_SJ_SK_NS1E_6fusion15FusionCallbacksIS1I_NS1O_17LinearCombinationISJ_fSJ_fLNS_15FloatRoundStyleE2EEES1J_S1N_JEEENS4_5SM1004TMEM4LOAD26SM100_TMEM_LOAD_32dp32b32xENS4_13SM90_TMA_LOADENS12_INS13_ILi2ELi4ELi3EEES16_NST_INS5_IJS17_S1L_EEENS5_IJS1L_SC_EEEEEEENS4_39AutoVectorizingCopyWithAssumedAlignmentILi128EEENS4_14SM90_TMA_STOREES23_S25_S25_EEEvvEEEEvNT_6ParamsE --------------------------
	.section	.nv.info._ZN7cutlass13device_kernelINS_4gemm6kernel13GemmUniversalIN4cute5tupleIJiiiiEEENS1_10collective13CollectiveMmaINS1_35MainloopSm100TmaUmmaWarpSpecializedILi8ELi2ELi4ENS5_IJNS4_1CILi2EEENSA_ILi1EEESC_EEEEENS5_IJNSA_ILi256EEENSA_ILi128EEENSA_ILi64EEEEEENS_10bfloat16_tENS5_IJlSC_lEEESJ_SK_NS4_8TiledMMAINS4_8MMA_AtomIJNS4_26SM100_MMA_F16BF16_2x1SM_SSISJ_SJ_fLi256ELi128ELNS4_4UMMA5MajorE0ELSP_0ELNSO_7ScaleInE0ELSQ_0EEEEEENS4_6LayoutINS5_IJSC_SC_SC_EEENS5_IJNSA_ILi0EEESV_SV_EEEEENS5_IJNS4_10UnderscoreESY_SY_EEEEENS4_18SM100_TMA_2SM_LOADENS4_14ComposedLayoutINS4_7SwizzleILi3ELi4ELi3EEENS4_18smem_ptr_flag_bitsILi16EEENST_INS5_IJNSA_ILi8EEESH_EEENS5_IJSH_SC_EEEEEEEvNS4_8identityES11_S1B_vS1C_EENS_8epilogue10collective18CollectiveEpilogueINS1E_23Sm100TmaWarpSpecializedILi4ELi2ELi32ELb1ELb0EEEJNS5_IJSG_SG_SH_EEENS5_IJNST_ISG_SC_EENST_INSA_ILi32EEESC_EEEEESJ_SK_SJ_SK_NS1E_6fusion15FusionCallbacksIS1I_NS1O_17LinearCombinationISJ_fSJ_fLNS_15FloatRoundStyleE2EEES1J_S1N_JEEENS4_5SM1004TMEM4LOAD26SM100_TMEM_LOAD_32dp32b32xENS4_13SM90_TMA_LOADENS12_INS13_ILi2ELi4ELi3EEES16_NST_INS5_IJS17_S1L_EEENS5_IJS1L_SC_EEEEEEENS4_39AutoVectorizingCopyWithAssumedAlignmentILi128EEENS4_14SM90_TMA_STOREES23_S25_S25_EEEvvEEEEvNT_6ParamsE,"",@"SHT_CUDA_INFO"
	.sectionflags	@""
	.align	4


	//----- nvinfo : EIATTR_CUDA_API_VERSION
	.align		4
        /*0000*/ 	.byte	0x04, 0x37
        /*0002*/ 	.short	(.L_31 - .L_30)
.L_30:
        /*0004*/ 	.word	0x00000082


	//----- nvinfo : EIATTR_KPARAM_INFO
	.align		4
.L_31:
        /*0008*/ 	.byte	0x04, 0x17
        /*000a*/ 	.short	(.L_33 - .L_32)
.L_32:
        /*000c*/ 	.word	0x00000000
        /*0010*/ 	.short	0x0000
        /*0012*/ 	.short	0x0000
        /*0014*/ 	.byte	0x00, 0xf0, 0x01, 0x20


	//----- nvinfo : EIATTR_AT_ENTRY_FRAGMENTS
	.align		4
.L_33:
        /*0018*/ 	.byte	0x04, 0x4f
        /*001a*/ 	.short	(.L_35 - .L_34)


	//   ....[0]....
.L_34:
        /*001c*/ 	.word	0x00000007


	//----- nvinfo : EIATTR_RESERVED_SMEM_USED
	.align		4
.L_35:
        /*0020*/ 	.byte	0x01, 0x41
	.zero		2


	//----- nvinfo : EIATTR_SPARSE_MMA_MASK
	.align		4
        /*0024*/ 	.byte	0x03, 0x50
        /*0026*/ 	.short	0x0000


	//----- nvinfo : EIATTR_TCGEN05_2CTA_USED
	.align		4
        /*0028*/ 	.byte	0x01, 0x52
	.zero		2


	//----- nvinfo : EIATTR_MAXREG_COUNT
	.align		4
        /*002c*/ 	.byte	0x03, 0x1b
        /*002e*/ 	.short	0x00ff


	//----- nvinfo : EIATTR_NUM_BARRIERS
	.align		4
        /*0030*/ 	.byte	0x02, 0x4c
        /*0032*/ 	.byte	0x07
	.zero		1


	//----- nvinfo : EIATTR_EXTERNS
	.align		4
        /*0034*/ 	.byte	0x04, 0x0f
        /*0036*/ 	.short	(.L_37 - .L_36)


	//   ....[0]....
	.align		4
.L_36:
        /*0038*/ 	.word	index@(__assertfail)


	//----- nvinfo : EIATTR_MERCURY_ISA_VERSION
	.align		4
.L_37:
        /*003c*/ 	.byte	0x03, 0x5f
        /*003e*/ 	.short	0x0101


	//----- nvinfo : EIATTR_INT_WARP_WIDE_INSTR_OFFSETS
	.align		4
        /*0040*/ 	.byte	0x04, 0x31
        /*0042*/ 	.short	(.L_39 - .L_38)


	//   ....[0]....
.L_38:
        /*0044*/ 	.word	0x00000d90


	//   ....[1]....
        /*0048*/ 	.word	0x00000e30


	//   ....[2]....
        /*004c*/ 	.word	0x00002190


	//   ....[3]....
        /*0050*/ 	.word	0x000042a0


	//   ....[4]....
        /*0054*/ 	.word	0x000042d0


	//   ....[5]....
        /*0058*/ 	.word	0x00004320


	//   ....[6]....
        /*005c*/ 	.word	0x00004c40


	//   ....[7]....
        /*0060*/ 	.word	0x00004ca0


	//   ....[8]....
        /*0064*/ 	.word	0x00004d80


	//   ....[9]....
        /*0068*/ 	.word	0x00004df0


	//   ....[10]....
        /*006c*/ 	.word	0x00004f00


	//   ....[11]....
        /*0070*/ 	.word	0x00004f90


	//   ....[12]....
        /*0074*/ 	.word	0x00005160


	//   ....[13]....
        /*0078*/ 	.word	0x000052c0


	//----- nvinfo : EIATTR_COOP_GROUP_MASK_REGIDS
	.align		4
.L_39:
        /*007c*/ 	.byte	0x04, 0x29
        /*007e*/ 	.short	(.L_41 - .L_40)


	//   ....[0]....
.L_40:
        /*0080*/ 	.word	0xffffffff


	//   ....[1]....
        /*0084*/ 	.word	0xffffffff


	//   ....[2]....
        /*0088*/ 	.word	0xffffffff


	//   ....[3]....
        /*008c*/ 	.word	0xffffffff


	//   ....[4]....
        /*0090*/ 	.word	0xffffffff


	//   ....[5]....
        /*0094*/ 	.word	0xffffffff


	//   ....[6]....
        /*0098*/ 	.word	0xffffffff


	//   ....[7]....
        /*009c*/ 	.word	0xffffffff


	//   ....[8]....
        /*00a0*/ 	.word	0xffffffff


	//   ....[9]....
        /*00a4*/ 	.word	0xffffffff


	//   ....[10]....
        /*00a8*/ 	.word	0xffffffff


	//   ....[11]....
        /*00ac*/ 	.word	0xffffffff


	//   ....[12]....
        /*00b0*/ 	.word	0xffffffff


	//   ....[13]....
        /*00b4*/ 	.word	0xffffffff


	//----- nvinfo : EIATTR_COOP_GROUP_INSTR_OFFSETS
	.align		4
.L_41:
        /*00b8*/ 	.byte	0x04, 0x28
        /*00ba*/ 	.short	(.L_43 - .L_42)


	//   ....[0]....
.L_42:
        /*00bc*/ 	.word	0x000000c0


	//   ....[1]....
        /*00c0*/ 	.word	0x00000500


	//   ....[2]....
        /*00c4*/ 	.word	0x00000700


	//   ....[3]....
        /*00c8*/ 	.word	0x00000890


	//   ....[4]....
        /*00cc*/ 	.word	0x00000980


	//   ....[5]....
        /*00d0*/ 	.word	0x00000ae0


	//   ....[6]....
        /*00d4*/ 	.word	0x00000c70


	//   ....[7]....
        /*00d8*/ 	.word	0x00000eb0


	//   ....[8]....
        /*00dc*/ 	.word	0x00002070


	//   ....[9]....
        /*00e0*/ 	.word	0x00003090


	//   ....[10]....
        /*00e4*/ 	.word	0x00003560


	//   ....[11]....
        /*00e8*/ 	.word	0x00003590


	//   ....[12]....
        /*00ec*/ 	.word	0x000041b0


	//   ....[13]....
        /*00f0*/ 	.word	0x000043c0


	//----- nvinfo : EIATTR_VRC_CTA_INIT_COUNT
	.align		4
.L_43:
        /*00f4*/ 	.byte	0x02, 0x4a
        /*00f6*/ 	.byte	0x80
	.zero		1


	//----- nvinfo : EIATTR_SYSCALL_OFFSETS
	.align		4
        /*00f8*/ 	.byte	0x04, 0x46
        /*00fa*/ 	.short	(.L_45 - .L_44)


	//   ....[0]....
.L_44:
        /*00fc*/ 	.word	0x00005d40


	//   ....[1]....
        /*0100*/ 	.word	0x00005e30


	//   ....[2]....
        /*0104*/ 	.word	0x000065a0


	//   ....[3]....
        /*0108*/ 	.word	0x00007220


	//   ....[4]....
        /*010c*/ 	.word	0x00007e70


	//   ....[5]....
        /*0110*/ 	.word	0x00008ac0


	//----- nvinfo : EIATTR_MBARRIER_INSTR_OFFSETS
	.align		4
.L_45:
        /*0114*/ 	.byte	0x04, 0x39
        /*0116*/ 	.short	(.L_47 - .L_46)


	//   ....[0]....
.L_46:
        /*0118*/ 	.word	0x000005f0
        /*011c*/ 	.word	0x000000ff
        /*0120*/ 	.word	0x00000000
        /*0124*/ 	.short	0x0100
        /*0126*/ 	.byte	0x08
	.zero		1


	//   ....[1]....
        /*0128*/ 	.word	0x00000600
        /*012c*/ 	.word	0x000000ff
        /*0130*/ 	.word	0x00000040
        /*0134*/ 	.short	0x0100
        /*0136*/ 	.byte	0x08
	.zero		1


	//   ....[2]....
        /*0138*/ 	.word	0x00000610
        /*013c*/ 	.word	0x000000ff
        /*0140*/ 	.word	0x00000008
        /*0144*/ 	.short	0x0100
        /*0146*/ 	.byte	0x08
	.zero		1


	//   ....[3]....
        /*0148*/ 	.word	0x00000620
        /*014c*/ 	.word	0x000000ff
        /*0150*/ 	.word	0x00000048
        /*0154*/ 	.short	0x0100
        /*0156*/ 	.byte	0x08
	.zero		1


	//   ....[4]....
        /*0158*/ 	.word	0x00000630
        /*015c*/ 	.word	0x000000ff
        /*0160*/ 	.word	0x00000010
        /*0164*/ 	.short	0x0100
        /*0166*/ 	.byte	0x08
	.zero		1


	//   ....[5]....
        /*0168*/ 	.word	0x00000640
        /*016c*/ 	.word	0x000000ff
        /*0170*/ 	.word	0x00000050
        /*0174*/ 	.short	0x0100
        /*0176*/ 	.byte	0x08
	.zero		1


	//   ....[6]....
        /*0178*/ 	.word	0x00000650
        /*017c*/ 	.word	0x000000ff
        /*0180*/ 	.word	0x00000018
        /*0184*/ 	.short	0x0100
        /*0186*/ 	.byte	0x08
	.zero		1


	//   ....[7]....
        /*0188*/ 	.word	0x00000660
        /*018c*/ 	.word	0x000000ff
        /*0190*/ 	.word	0x00000058
        /*0194*/ 	.short	0x0100
        /*0196*/ 	.byte	0x08
	.zero		1


	//   ....[8]....
        /*0198*/ 	.word	0x00000670
        /*019c*/ 	.word	0x000000ff
        /*01a0*/ 	.word	0x00000020
        /*01a4*/ 	.short	0x0100
        /*01a6*/ 	.byte	0x08
	.zero		1


	//   ....[9]....
        /*01a8*/ 	.word	0x00000680
        /*01ac*/ 	.word	0x000000ff
        /*01b0*/ 	.word	0x00000060
        /*01b4*/ 	.short	0x0100
        /*01b6*/ 	.byte	0x08
	.zero		1


	//   ....[10]....
        /*01b8*/ 	.word	0x00000690
        /*01bc*/ 	.word	0x000000ff
        /*01c0*/ 	.word	0x00000028
        /*01c4*/ 	.short	0x0100
        /*01c6*/ 	.byte	0x08
	.zero		1


	//   ....[11]....
        /*01c8*/ 	.word	0x000006a0
        /*01cc*/ 	.word	0x000000ff
        /*01d0*/ 	.word	0x00000068
        /*01d4*/ 	.short	0x0100
        /*01d6*/ 	.byte	0x08
	.zero		1


	//   ....[12]....
        /*01d8*/ 	.word	0x000006b0
        /*01dc*/ 	.word	0x000000ff
        /*01e0*/ 	.word	0x00000030
        /*01e4*/ 	.short	0x0100
        /*01e6*/ 	.byte	0x08
	.zero		1


	//   ....[13]....
        /*01e8*/ 	.word	0x000006c0
        /*01ec*/ 	.word	0x000000ff
        /*01f0*/ 	.word	0x00000070
        /*01f4*/ 	.short	0x0100
        /*01f6*/ 	.byte	0x08
	.zero		1


	//   ....[14]....
        /*01f8*/ 	.word	0x000006d0
        /*01fc*/ 	.word	0x000000ff
        /*0200*/ 	.word	0x00000038
        /*0204*/ 	.short	0x0100
        /*0206*/ 	.byte	0x08
	.zero		1


	//   ....[15]....
        /*0208*/ 	.word	0x000006e0
        /*020c*/ 	.word	0x000000ff
        /*0210*/ 	.word	0x00000078
        /*0214*/ 	.short	0x0100
        /*0216*/ 	.byte	0x08
	.zero		1


	//   ....[16]....
        /*0218*/ 	.word	0x00000800
        /*021c*/ 	.word	0x000000ff
        /*0220*/ 	.word	0x00000080
        /*0224*/ 	.short	0x0100
        /*0226*/ 	.byte	0x09
	.zero		1


	//   ....[17]....
        /*0228*/ 	.word	0x00000810
        /*022c*/ 	.word	0x000000ff
        /*0230*/ 	.word	0x000000a0
        /*0234*/ 	.short	0x0100
        /*0236*/ 	.byte	0x09
	.zero		1


	//   ....[18]....
        /*0238*/ 	.word	0x00000820
        /*023c*/ 	.word	0x000000ff
        /*0240*/ 	.word	0x00000088
        /*0244*/ 	.short	0x0100
        /*0246*/ 	.byte	0x09
	.zero		1


	//   ....[19]....
        /*0248*/ 	.word	0x00000830
        /*024c*/ 	.word	0x000000ff
        /*0250*/ 	.word	0x000000a8
        /*0254*/ 	.short	0x0100
        /*0256*/ 	.byte	0x09
	.zero		1


	//   ....[20]....
        /*0258*/ 	.word	0x00000840
        /*025c*/ 	.word	0x000000ff
        /*0260*/ 	.word	0x00000090
        /*0264*/ 	.short	0x0100
        /*0266*/ 	.byte	0x09
	.zero		1


	//   ....[21]....
        /*0268*/ 	.word	0x00000850
        /*026c*/ 	.word	0x000000ff
        /*0270*/ 	.word	0x000000b0
        /*0274*/ 	.short	0x0100
        /*0276*/ 	.byte	0x09
	.zero		1


	//   ....[22]....
        /*0278*/ 	.word	0x00000860
        /*027c*/ 	.word	0x000000ff
        /*0280*/ 	.word	0x00000098
        /*0284*/ 	.short	0x0100
        /*0286*/ 	.byte	0x09
	.zero		1


	//   ....[23]....
        /*0288*/ 	.word	0x00000870
        /*028c*/ 	.word	0x000000ff
        /*0290*/ 	.word	0x000000b8
        /*0294*/ 	.short	0x0100
        /*0296*/ 	.byte	0x09
	.zero		1


	//   ....[24]....
        /*0298*/ 	.word	0x00000950
        /*029c*/ 	.word	0x000000ff
        /*02a0*/ 	.word	0x000000c0
        /*02a4*/ 	.short	0x0100
        /*02a6*/ 	.byte	0x08
	.zero		1


	//   ....[25]....
        /*02a8*/ 	.word	0x00000960
        /*02ac*/ 	.word	0x000000ff
        /*02b0*/ 	.word	0x000000c8
        /*02b4*/ 	.short	0x0100
        /*02b6*/ 	.byte	0x08
	.zero		1


	//   ....[26]....
        /*02b8*/ 	.word	0x00000a90
        /*02bc*/ 	.word	0x000000ff
        /*02c0*/ 	.word	0x000000d0
        /*02c4*/ 	.short	0x0100
        /*02c6*/ 	.byte	0x08
	.zero		1


	//   ....[27]....
        /*02c8*/ 	.word	0x00000aa0
        /*02cc*/ 	.word	0x000000ff
        /*02d0*/ 	.word	0x000000e0
        /*02d4*/ 	.short	0x0100
        /*02d6*/ 	.byte	0x08
	.zero		1


	//   ....[28]....
        /*02d8*/ 	.word	0x00000ab0
        /*02dc*/ 	.word	0x000000ff
        /*02e0*/ 	.word	0x000000d8
        /*02e4*/ 	.short	0x0100
        /*02e6*/ 	.byte	0x08
	.zero		1


	//   ....[29]....
        /*02e8*/ 	.word	0x00000ac0
        /*02ec*/ 	.word	0x000000ff
        /*02f0*/ 	.word	0x000000e8
        /*02f4*/ 	.short	0x0100
        /*02f6*/ 	.byte	0x08
	.zero		1


	//   ....[30]....
        /*02f8*/ 	.word	0x00000be0
        /*02fc*/ 	.word	0x000000ff
        /*0300*/ 	.word	0x000000f0
        /*0304*/ 	.short	0x0100
        /*0306*/ 	.byte	0x09
	.zero		1


	//   ....[31]....
        /*0308*/ 	.word	0x00000bf0
        /*030c*/ 	.word	0x000000ff
        /*0310*/ 	.word	0x00000110
        /*0314*/ 	.short	0x0100
        /*0316*/ 	.byte	0x09
	.zero		1


	//   ....[32]....
        /*0318*/ 	.word	0x00000c00
        /*031c*/ 	.word	0x000000ff
        /*0320*/ 	.word	0x000000f8
        /*0324*/ 	.short	0x0100
        /*0326*/ 	.byte	0x09
	.zero		1


	//   ....[33]....
        /*0328*/ 	.word	0x00000c10
        /*032c*/ 	.word	0x000000ff
        /*0330*/ 	.word	0x00000118
        /*0334*/ 	.short	0x0100
        /*0336*/ 	.byte	0x09
	.zero		1


	//   ....[34]....
        /*0338*/ 	.word	0x00000c20
        /*033c*/ 	.word	0x000000ff
        /*0340*/ 	.word	0x00000100
        /*0344*/ 	.short	0x0100
        /*0346*/ 	.byte	0x09
	.zero		1


	//   ....[35]....
        /*0348*/ 	.word	0x00000c30
        /*034c*/ 	.word	0x000000ff
        /*0350*/ 	.word	0x00000120
        /*0354*/ 	.short	0x0100
        /*0356*/ 	.byte	0x09
	.zero		1


	//   ....[36]....
        /*0358*/ 	.word	0x00000c40
        /*035c*/ 	.word	0x000000ff
        /*0360*/ 	.word	0x00000108
        /*0364*/ 	.short	0x0100
        /*0366*/ 	.byte	0x09
	.zero		1


	//   ....[37]....
        /*0368*/ 	.word	0x00000c50
        /*036c*/ 	.word	0x000000ff
        /*0370*/ 	.word	0x00000128
        /*0374*/ 	.short	0x0100
        /*0376*/ 	.byte	0x09
	.zero		1


	//   ....[38]....
        /*0378*/ 	.word	0x00000d40
        /*037c*/ 	.word	0x000000ff
        /*0380*/ 	.word	0x00000130
        /*0384*/ 	.short	0x0100
        /*0386*/ 	.byte	0x08
	.zero		1


	//   ....[39]....
        /*0388*/ 	.word	0x00000d50
        /*038c*/ 	.word	0x000000ff
        /*0390*/ 	.word	0x00000140
        /*0394*/ 	.short	0x0100
        /*0396*/ 	.byte	0x08
	.zero		1


	//   ....[40]....
        /*0398*/ 	.word	0x00000d60
        /*039c*/ 	.word	0x000000ff
        /*03a0*/ 	.word	0x00000138
        /*03a4*/ 	.short	0x0100
        /*03a6*/ 	.byte	0x08
	.zero		1


	//   ....[41]....
        /*03a8*/ 	.word	0x00000d70
        /*03ac*/ 	.word	0x000000ff
        /*03b0*/ 	.word	0x00000148
        /*03b4*/ 	.short	0x0100
        /*03b6*/ 	.byte	0x08
	.zero		1


	//   ....[42]....
        /*03b8*/ 	.word	0x00000e60
        /*03bc*/ 	.word	0x000000ff
        /*03c0*/ 	.word	0x00000150
        /*03c4*/ 	.short	0x0100
        /*03c6*/ 	.byte	0x07
	.zero		1


	//   ....[43]....
        /*03c8*/ 	.word	0x00001870
        /*03cc*/ 	.word	0x00000002
        /*03d0*/ 	.word	0x00000140
        /*03d4*/ 	.short	0x010a
        /*03d6*/ 	.byte	0xff
	.zero		1


	//   ....[44]....
        /*03d8*/ 	.word	0x000018a0
        /*03dc*/ 	.word	0x00000002
        /*03e0*/ 	.word	0x00000130
        /*03e4*/ 	.short	0x0101
        /*03e6*/ 	.byte	0xff
	.zero		1


	//   ....[45]....
        /*03e8*/ 	.word	0x00001970
        /*03ec*/ 	.word	0x000000ff
        /*03f0*/ 	.word	0x00000040
        /*03f4*/ 	.short	0x010a
        /*03f6*/ 	.byte	0x08
	.zero		1


	//   ....[46]....
        /*03f8*/ 	.word	0x00001a70
        /*03fc*/ 	.word	0x000000ff
        /*0400*/ 	.word	0x00000040
        /*0404*/ 	.short	0x010a
        /*0406*/ 	.byte	0x21
	.zero		1


	//   ....[47]....
        /*0408*/ 	.word	0x00001c20
        /*040c*/ 	.word	0x000000ff
        /*0410*/ 	.word	0x00000040
        /*0414*/ 	.short	0x010a
        /*0416*/ 	.byte	0x08
	.zero		1


	//   ....[48]....
        /*0418*/ 	.word	0x00001d20
        /*041c*/ 	.word	0x000000ff
        /*0420*/ 	.word	0x000000c8
        /*0424*/ 	.short	0x0101
        /*0426*/ 	.byte	0x06
	.zero		1


	//   ....[49]....
        /*0428*/ 	.word	0x00001d40
        /*042c*/ 	.word	0x000000ff
        /*0430*/ 	.word	0x00000040
        /*0434*/ 	.short	0x010a
        /*0436*/ 	.byte	0x08
	.zero		1


	//   ....[50]....
        /*0438*/ 	.word	0x00001dc0
        /*043c*/ 	.word	0x000000ff
        /*0440*/ 	.word	0x00000040
        /*0444*/ 	.short	0x010a
        /*0446*/ 	.byte	0x11
	.zero		1


	//   ....[51]....
        /*0448*/ 	.word	0x00001f50
        /*044c*/ 	.word	0x000000ff
        /*0450*/ 	.word	0x00000040
        /*0454*/ 	.short	0x010a
        /*0456*/ 	.byte	0x08
	.zero		1


	//   ....[52]....
        /*0458*/ 	.word	0x000020a0
        /*045c*/ 	.word	0x00000002
        /*0460*/ 	.word	0x000000d0
        /*0464*/ 	.short	0x010a
        /*0466*/ 	.byte	0xff
	.zero		1


	//   ....[53]....
        /*0468*/ 	.word	0x00002160
        /*046c*/ 	.word	0x00000002
        /*0470*/ 	.word	0x00000000
        /*0474*/ 	.short	0x0101
        /*0476*/ 	.byte	0xff
	.zero		1


	//   ....[54]....
        /*0478*/ 	.word	0x000026c0
        /*047c*/ 	.word	0x000000ff
        /*0480*/ 	.word	0x00000000
        /*0484*/ 	.short	0x010a
        /*0486*/ 	.byte	0x04
	.zero		1


	//   ....[55]....
        /*0488*/ 	.word	0x00002750
        /*048c*/ 	.word	0x000000ff
        /*0490*/ 	.word	0x00000000
        /*0494*/ 	.short	0x010a
        /*0496*/ 	.byte	0x04
	.zero		1


	//   ....[56]....
        /*0498*/ 	.word	0x000027e0
        /*049c*/ 	.word	0x000000ff
        /*04a0*/ 	.word	0x00000000
        /*04a4*/ 	.short	0x010a
        /*04a6*/ 	.byte	0x04
	.zero		1


	//   ....[57]....
        /*04a8*/ 	.word	0x00002870
        /*04ac*/ 	.word	0x000000ff
        /*04b0*/ 	.word	0x00000000
        /*04b4*/ 	.short	0x010a
        /*04b6*/ 	.byte	0x04
	.zero		1


	//   ....[58]....
        /*04b8*/ 	.word	0x00002900
        /*04bc*/ 	.word	0x000000ff
        /*04c0*/ 	.word	0x00000000
        /*04c4*/ 	.short	0x010a
        /*04c6*/ 	.byte	0x04
	.zero		1


	//   ....[59]....
        /*04c8*/ 	.word	0x00002990
        /*04cc*/ 	.word	0x000000ff
        /*04d0*/ 	.word	0x00000000
        /*04d4*/ 	.short	0x010a
        /*04d6*/ 	.byte	0x04
	.zero		1


	//   ....[60]....
        /*04d8*/ 	.word	0x00002a20
        /*04dc*/ 	.word	0x000000ff
        /*04e0*/ 	.word	0x00000000
        /*04e4*/ 	.short	0x010a
        /*04e6*/ 	.byte	0x04
	.zero		1


	//   ....[61]....
        /*04e8*/ 	.word	0x00002ac0
        /*04ec*/ 	.word	0x00000000
        /*04f0*/ 	.word	0x00000000
        /*04f4*/ 	.short	0x010a
        /*04f6*/ 	.byte	0xff
	.zero		1


	//   ....[62]....
        /*04f8*/ 	.word	0x00002bf0
        /*04fc*/ 	.word	0x00000000
        /*0500*/ 	.word	0x00000130
        /*0504*/ 	.short	0x010a
        /*0506*/ 	.byte	0xff
	.zero		1


	//   ....[63]....
        /*0508*/ 	.word	0x00002c60
        /*050c*/ 	.word	0x00000000
        /*0510*/ 	.word	0x00000000
        /*0514*/ 	.short	0x0101
        /*0516*/ 	.byte	0xff
	.zero		1


	//   ....[64]....
        /*0518*/ 	.word	0x00002c80
        /*051c*/ 	.word	0x000000ff
        /*0520*/ 	.word	0x000000e0
        /*0524*/ 	.short	0x010a
        /*0526*/ 	.byte	0x05
	.zero		1


	//   ....[65]....
        /*0528*/ 	.word	0x00002da0
        /*052c*/ 	.word	0x00000000
        /*0530*/ 	.word	0x000000d0
        /*0534*/ 	.short	0x010a
        /*0536*/ 	.byte	0xff
	.zero		1


	//   ....[66]....
        /*0538*/ 	.word	0x00002ea0
        /*053c*/ 	.word	0x00000000
        /*0540*/ 	.word	0x00000000
        /*0544*/ 	.short	0x0101
        /*0546*/ 	.byte	0xff
	.zero		1


	//   ....[67]....
        /*0548*/ 	.word	0x00002f30
        /*054c*/ 	.word	0x000000ff
        /*0550*/ 	.word	0x000000e0
        /*0554*/ 	.short	0x0106
        /*0556*/ 	.byte	0x05
	.zero		1


	//   ....[68]....
        /*0558*/ 	.word	0x00002f50
        /*055c*/ 	.word	0x000000ff
        /*0560*/ 	.word	0x000000e0
        /*0564*/ 	.short	0x010a
        /*0566*/ 	.byte	0x05
	.zero		1


	//   ....[69]....
        /*0568*/ 	.word	0x00002fe0
        /*056c*/ 	.word	0x000000ff
        /*0570*/ 	.word	0x000000e0
        /*0574*/ 	.short	0x0106
        /*0576*/ 	.byte	0x04
	.zero		1


	//   ....[70]....
        /*0578*/ 	.word	0x00003020
        /*057c*/ 	.word	0x00000000
        /*0580*/ 	.word	0x000000e0
        /*0584*/ 	.short	0x010a
        /*0586*/ 	.byte	0xff
	.zero		1


	//   ....[71]....
        /*0588*/ 	.word	0x00003260
        /*058c*/ 	.word	0x000000ff
        /*0590*/ 	.word	0x00000008
        /*0594*/ 	.short	0x010a
        /*0596*/ 	.byte	0x06
	.zero		1


	//   ....[72]....
        /*0598*/ 	.word	0x00003280
        /*059c*/ 	.word	0x000000ff
        /*05a0*/ 	.word	0x00000008
        /*05a4*/ 	.short	0x010a
        /*05a6*/ 	.byte	0x06
	.zero		1


	//   ....[73]....
        /*05a8*/ 	.word	0x00003410
        /*05ac*/ 	.word	0x000000ff
        /*05b0*/ 	.word	0x00000008
        /*05b4*/ 	.short	0x010a
        /*05b6*/ 	.byte	0x06
	.zero		1


	//   ....[74]....
        /*05b8*/ 	.word	0x00003430
        /*05bc*/ 	.word	0x000000ff
        /*05c0*/ 	.word	0x00000008
        /*05c4*/ 	.short	0x010a
        /*05c6*/ 	.byte	0x06
	.zero		1


	//   ....[75]....
        /*05c8*/ 	.word	0x000034f0
        /*05cc*/ 	.word	0x000000ff
        /*05d0*/ 	.word	0x00000000
        /*05d4*/ 	.short	0x0101
        /*05d6*/ 	.byte	0x07
	.zero		1


	//   ....[76]....
        /*05d8*/ 	.word	0x00003830
        /*05dc*/ 	.word	0x00000000
        /*05e0*/ 	.word	0x000000d0
        /*05e4*/ 	.short	0x010a
        /*05e6*/ 	.byte	0xff
	.zero		1


	//   ....[77]....
        /*05e8*/ 	.word	0x000038f0
        /*05ec*/ 	.word	0x00000000
        /*05f0*/ 	.word	0x00000000
        /*05f4*/ 	.short	0x0101
        /*05f6*/ 	.byte	0xff
	.zero		1


	//   ....[78]....
        /*05f8*/ 	.word	0x000039b0
        /*05fc*/ 	.word	0x000000ff
        /*0600*/ 	.word	0x00000000
        /*0604*/ 	.short	0x010a
        /*0606*/ 	.byte	0x08
	.zero		1


	//   ....[79]....
        /*0608*/ 	.word	0x000039c0
        /*060c*/ 	.word	0x000000ff
        /*0610*/ 	.word	0x00000110
        /*0614*/ 	.short	0x010a
        /*0616*/ 	.byte	0x09
	.zero		1


	//   ....[80]....
        /*0618*/ 	.word	0x00003a70
        /*061c*/ 	.word	0x000000ff
        /*0620*/ 	.word	0x00000000
        /*0624*/ 	.short	0x010a
        /*0626*/ 	.byte	0x08
	.zero		1


	//   ....[81]....
        /*0628*/ 	.word	0x00003ba0
        /*062c*/ 	.word	0x000000ff
        /*0630*/ 	.word	0x00000000
        /*0634*/ 	.short	0x010a
        /*0636*/ 	.byte	0x1e
	.zero		1


	//   ....[82]....
        /*0638*/ 	.word	0x00003ea0
        /*063c*/ 	.word	0x000000ff
        /*0640*/ 	.word	0x00000000
        /*0644*/ 	.short	0x010a
        /*0646*/ 	.byte	0x08
	.zero		1


	//   ....[83]....
        /*0648*/ 	.word	0x00003f30
        /*064c*/ 	.word	0x000000ff
        /*0650*/ 	.word	0x00000000
        /*0654*/ 	.short	0x010a
        /*0656*/ 	.byte	0x08
	.zero		1


	//   ....[84]....
        /*0658*/ 	.word	0x00003fc0
        /*065c*/ 	.word	0x000000ff
        /*0660*/ 	.word	0x00000000
        /*0664*/ 	.short	0x010a
        /*0666*/ 	.byte	0x08
	.zero		1


	//   ....[85]....
        /*0668*/ 	.word	0x00004060
        /*066c*/ 	.word	0x00000000
        /*0670*/ 	.word	0x00000000
        /*0674*/ 	.short	0x010a
        /*0676*/ 	.byte	0xff
	.zero		1


	//   ....[86]....
        /*0678*/ 	.word	0x000040a0
        /*067c*/ 	.word	0x00000000
        /*0680*/ 	.word	0x00000000
        /*0684*/ 	.short	0x010a
        /*0686*/ 	.byte	0xff
	.zero		1


	//   ....[87]....
        /*0688*/ 	.word	0x00004110
        /*068c*/ 	.word	0x000000ff
        /*0690*/ 	.word	0x00000000
        /*0694*/ 	.short	0x0101
        /*0696*/ 	.byte	0x05
	.zero		1


	//   ....[88]....
        /*0698*/ 	.word	0x00004150
        /*069c*/ 	.word	0x000000ff
        /*06a0*/ 	.word	0x00000150
        /*06a4*/ 	.short	0x010a
        /*06a6*/ 	.byte	0x07
	.zero		1


	//   ....[89]....
        /*06a8*/ 	.word	0x000041a0
        /*06ac*/ 	.word	0x000000ff
        /*06b0*/ 	.word	0x00000000
        /*06b4*/ 	.short	0x0101
        /*06b6*/ 	.byte	0x05
	.zero		1


	//   ....[90]....
        /*06b8*/ 	.word	0x000045f0
        /*06bc*/ 	.word	0x00000000
        /*06c0*/ 	.word	0x000000d0
        /*06c4*/ 	.short	0x010a
        /*06c6*/ 	.byte	0xff
	.zero		1


	//   ....[91]....
        /*06c8*/ 	.word	0x000046b0
        /*06cc*/ 	.word	0x00000000
        /*06d0*/ 	.word	0x00000000
        /*06d4*/ 	.short	0x0101
        /*06d6*/ 	.byte	0xff
	.zero		1


	//   ....[92]....
        /*06d8*/ 	.word	0x000049d0
        /*06dc*/ 	.word	0x000000ff
        /*06e0*/ 	.word	0x000000c8
        /*06e4*/ 	.short	0x010a
        /*06e6*/ 	.byte	0x07
	.zero		1


	//   ....[93]....
        /*06e8*/ 	.word	0x00004bc0
        /*06ec*/ 	.word	0x000000ff
        /*06f0*/ 	.word	0x000000a0
        /*06f4*/ 	.short	0x010a
        /*06f6*/ 	.byte	0x07
	.zero		1


	//   ....[94]....
        /*06f8*/ 	.word	0x00004d30
        /*06fc*/ 	.word	0x000000ff
        /*0700*/ 	.word	0x00000080
        /*0704*/ 	.short	0x010b
        /*0706*/ 	.byte	0x07
	.zero		1


	//   ....[95]....
        /*0708*/ 	.word	0x00004d40
        /*070c*/ 	.word	0x000000ff
        /*0710*/ 	.word	0x00000000
        /*0714*/ 	.short	0x0101
        /*0716*/ 	.byte	0x08
	.zero		1


	//   ....[96]....
        /*0718*/ 	.word	0x00004d50
        /*071c*/ 	.word	0x000000ff
        /*0720*/ 	.word	0x000000a8
        /*0724*/ 	.short	0x010a
        /*0726*/ 	.byte	0x07
	.zero		1


	//   ....[97]....
        /*0728*/ 	.word	0x00004ea0
        /*072c*/ 	.word	0x000000ff
        /*0730*/ 	.word	0x00000088
        /*0734*/ 	.short	0x010b
        /*0736*/ 	.byte	0x07
	.zero		1


	//   ....[98]....
        /*0738*/ 	.word	0x00004eb0
        /*073c*/ 	.word	0x000000ff
        /*0740*/ 	.word	0x00000000
        /*0744*/ 	.short	0x0101
        /*0746*/ 	.byte	0x08
	.zero		1


	//   ....[99]....
        /*0748*/ 	.word	0x00004ec0
        /*074c*/ 	.word	0x000000ff
        /*0750*/ 	.word	0x000000b0
        /*0754*/ 	.short	0x010a
        /*0756*/ 	.byte	0x07
	.zero		1


	//   ....[100]....
        /*0758*/ 	.word	0x00005040
        /*075c*/ 	.word	0x000000ff
        /*0760*/ 	.word	0x00000090
        /*0764*/ 	.short	0x010b
        /*0766*/ 	.byte	0x07
	.zero		1


	//   ....[101]....
        /*0768*/ 	.word	0x00005080
        /*076c*/ 	.word	0x000000ff
        /*0770*/ 	.word	0x00000000
        /*0774*/ 	.short	0x0101
        /*0776*/ 	.byte	0x08
	.zero		1


	//   ....[102]....
        /*0778*/ 	.word	0x000050c0
        /*077c*/ 	.word	0x000000ff
        /*0780*/ 	.word	0x000000b8
        /*0784*/ 	.short	0x010a
        /*0786*/ 	.byte	0x07
	.zero		1


	//   ....[103]....
        /*0788*/ 	.word	0x00005300
        /*078c*/ 	.word	0x000000ff
        /*0790*/ 	.word	0x00000098
        /*0794*/ 	.short	0x010b
        /*0796*/ 	.byte	0x07
	.zero		1


	//   ....[104]....
        /*0798*/ 	.word	0x00005320
        /*079c*/ 	.word	0x000000ff
        /*07a0*/ 	.word	0x00000000
        /*07a4*/ 	.short	0x0101
        /*07a6*/ 	.byte	0x0d
	.zero		1


	//   ....[105]....
        /*07a8*/ 	.word	0x00005350
        /*07ac*/ 	.word	0x000000ff
        /*07b0*/ 	.word	0x000000a0
        /*07b4*/ 	.short	0x010a
        /*07b6*/ 	.byte	0x07
	.zero		1


	//   ....[106]....
        /*07b8*/ 	.word	0x00005370
        /*07bc*/ 	.word	0x000000ff
        /*07c0*/ 	.word	0x000000a8
        /*07c4*/ 	.short	0x010a
        /*07c6*/ 	.byte	0x07
	.zero		1


	//   ....[107]....
        /*07c8*/ 	.word	0x00005390
        /*07cc*/ 	.word	0x000000ff
        /*07d0*/ 	.word	0x000000b0
        /*07d4*/ 	.short	0x010a
        /*07d6*/ 	.byte	0x07
	.zero		1


	//   ....[108]....
        /*07d8*/ 	.word	0x000053d0
        /*07dc*/ 	.word	0x00000000
        /*07e0*/ 	.word	0x000000b8
        /*07e4*/ 	.short	0x010a
        /*07e6*/ 	.byte	0xff
	.zero		1


	//   ....[109]....
        /*07e8*/ 	.word	0x00005700
        /*07ec*/ 	.word	0x00000000
        /*07f0*/ 	.word	0x000000d0
        /*07f4*/ 	.short	0x010a
        /*07f6*/ 	.byte	0xff
	.zero		1


	//   ....[110]....
        /*07f8*/ 	.word	0x00005810
        /*07fc*/ 	.word	0x00000000
        /*0800*/ 	.word	0x00000000
        /*0804*/ 	.short	0x0101
        /*0806*/ 	.byte	0xff
	.zero		1


	//   ....[111]....
        /*0808*/ 	.word	0x00006260
        /*080c*/ 	.word	0x000000ff
        /*0810*/ 	.word	0x00000080
        /*0814*/ 	.short	0x010a
        /*0816*/ 	.byte	0x30
	.zero		1


	//   ....[112]....
        /*0818*/ 	.word	0x000062a0
        /*081c*/ 	.word	0x00000070
        /*0820*/ 	.word	0x000000f0
        /*0824*/ 	.short	0x010a
        /*0826*/ 	.byte	0xff
	.zero		1


	//   ....[113]....
        /*0828*/ 	.word	0x00006390
        /*082c*/ 	.word	0x000000ff
        /*0830*/ 	.word	0x00000080
        /*0834*/ 	.short	0x010a
        /*0836*/ 	.byte	0x30
	.zero		1


	//   ....[114]....
        /*0838*/ 	.word	0x00006480
        /*083c*/ 	.word	0x00000070
        /*0840*/ 	.word	0x000000f0
        /*0844*/ 	.short	0x010a
        /*0846*/ 	.byte	0xff
	.zero		1


	//   ....[115]....
        /*0848*/ 	.word	0x00006f50
        /*084c*/ 	.word	0x00000000
        /*0850*/ 	.word	0x00000000
        /*0854*/ 	.short	0x0101
        /*0856*/ 	.byte	0xff
	.zero		1


	//   ....[116]....
        /*0858*/ 	.word	0x00006f60
        /*085c*/ 	.word	0x00000002
        /*0860*/ 	.word	0x00000080
        /*0864*/ 	.short	0x010a
        /*0866*/ 	.byte	0xff
	.zero		1


	//   ....[117]....
        /*0868*/ 	.word	0x00007040
        /*086c*/ 	.word	0x00000002
        /*0870*/ 	.word	0x00000080
        /*0874*/ 	.short	0x010a
        /*0876*/ 	.byte	0xff
	.zero		1


	//   ....[118]....
        /*0878*/ 	.word	0x00007ba0
        /*087c*/ 	.word	0x0000003f
        /*0880*/ 	.word	0x00000000
        /*0884*/ 	.short	0x0101
        /*0886*/ 	.byte	0xff
	.zero		1


	//   ....[119]....
        /*0888*/ 	.word	0x00007bc0
        /*088c*/ 	.word	0x00000000
        /*0890*/ 	.word	0x00000080
        /*0894*/ 	.short	0x010a
        /*0896*/ 	.byte	0xff
	.zero		1


	//   ....[120]....
        /*0898*/ 	.word	0x00007c90
        /*089c*/ 	.word	0x00000000
        /*08a0*/ 	.word	0x00000080
        /*08a4*/ 	.short	0x010a
        /*08a6*/ 	.byte	0xff
	.zero		1


	//   ....[121]....
        /*08a8*/ 	.word	0x000087f0
        /*08ac*/ 	.word	0x0000003f
        /*08b0*/ 	.word	0x00000000
        /*08b4*/ 	.short	0x0101
        /*08b6*/ 	.byte	0xff
	.zero		1


	//   ....[122]....
        /*08b8*/ 	.word	0x00008810
        /*08bc*/ 	.word	0x00000000
        /*08c0*/ 	.word	0x00000080
        /*08c4*/ 	.short	0x010a
        /*08c6*/ 	.byte	0xff
	.zero		1


	//   ....[123]....
        /*08c8*/ 	.word	0x000088e0
        /*08cc*/ 	.word	0x00000000
        /*08d0*/ 	.word	0x00000080
        /*08d4*/ 	.short	0x010a
        /*08d6*/ 	.byte	0xff
	.zero		1


	//   ....[124]....
        /*08d8*/ 	.word	0x00008cd0
        /*08dc*/ 	.word	0x00000070
        /*08e0*/ 	.word	0x00000000
        /*08e4*/ 	.short	0x0101
        /*08e6*/ 	.byte	0xff
	.zero		1


	//   ....[125]....
        /*08e8*/ 	.word	0x00009490
        /*08ec*/ 	.word	0x00000000
        /*08f0*/ 	.word	0x00000000
        /*08f4*/ 	.short	0x0101
        /*08f6*/ 	.byte	0xff
	.zero		1


	//   ....[126]....
        /*08f8*/ 	.word	0x00009700
        /*08fc*/ 	.word	0x000000ff
        /*0900*/ 	.word	0x00000000
        /*0904*/ 	.short	0x0101
        /*0906*/ 	.byte	0x04
	.zero		1


	//   ....[127]....
        /*0908*/ 	.word	0x00009720
        /*090c*/ 	.word	0x00000002
        /*0910*/ 	.word	0x00000140
        /*0914*/ 	.short	0x010a
        /*0916*/ 	.byte	0xff
	.zero		1


	//   ....[128]....
        /*0918*/ 	.word	0x00009780
        /*091c*/ 	.word	0x00000002
        /*0920*/ 	.word	0x00000040
        /*0924*/ 	.short	0x010a
        /*0926*/ 	.byte	0xff
	.zero		1


	//   ....[129]....
        /*0928*/ 	.word	0x000097e0
        /*092c*/ 	.word	0x00000002
        /*0930*/ 	.word	0x00000040
        /*0934*/ 	.short	0x010a
        /*0936*/ 	.byte	0xff
	.zero		1


	//   ....[130]....
        /*0938*/ 	.word	0x00009830
        /*093c*/ 	.word	0x00000002
        /*0940*/ 	.word	0x000000d0
        /*0944*/ 	.short	0x010a
        /*0946*/ 	.byte	0xff
	.zero		1


	//   ....[131]....
        /*0948*/ 	.word	0x00009890
        /*094c*/ 	.word	0x00000000
        /*0950*/ 	.word	0x00000000
        /*0954*/ 	.short	0x010a
        /*0956*/ 	.byte	0xff
	.zero		1


	//   ....[132]....
        /*0958*/ 	.word	0x000098f0
        /*095c*/ 	.word	0x00000000
        /*0960*/ 	.word	0x00000000
        /*0964*/ 	.short	0x010a
        /*0966*/ 	.byte	0xff
	.zero		1


	//   ....[133]....
        /*0968*/ 	.word	0x00009950
        /*096c*/ 	.word	0x00000000
        /*0970*/ 	.word	0x00000000
        /*0974*/ 	.short	0x010a
        /*0976*/ 	.byte	0xff
	.zero		1


	//   ....[134]....
        /*0978*/ 	.word	0x000099b0
        /*097c*/ 	.word	0x00000000
        /*0980*/ 	.word	0x00000000
        /*0984*/ 	.short	0x010a
        /*0986*/ 	.byte	0xff
	.zero		1


	//   ....[135]....
        /*0988*/ 	.word	0x00009a10
        /*098c*/ 	.word	0x00000000
        /*0990*/ 	.word	0x00000000
        /*0994*/ 	.short	0x010a
        /*0996*/ 	.byte	0xff
	.zero		1


	//   ....[136]....
        /*0998*/ 	.word	0x00009a70
        /*099c*/ 	.word	0x00000000
        /*09a0*/ 	.word	0x00000000
        /*09a4*/ 	.short	0x010a
        /*09a6*/ 	.byte	0xff
	.zero		1


	//   ....[137]....
        /*09a8*/ 	.word	0x00009ad0
        /*09ac*/ 	.word	0x00000000
        /*09b0*/ 	.word	0x00000000
        /*09b4*/ 	.short	0x010a
        /*09b6*/ 	.byte	0xff
	.zero		1


	//   ....[138]....
        /*09b8*/ 	.word	0x00009b20
        /*09bc*/ 	.word	0x00000000
        /*09c0*/ 	.word	0x00000130
        /*09c4*/ 	.short	0x010a
        /*09c6*/ 	.byte	0xff
	.zero		1


	//   ....[139]....
        /*09c8*/ 	.word	0x00009b80
        /*09cc*/ 	.word	0x00000000
        /*09d0*/ 	.word	0x000000e0
        /*09d4*/ 	.short	0x010a
        /*09d6*/ 	.byte	0xff
	.zero		1


	//   ....[140]....
        /*09d8*/ 	.word	0x00009bd0
        /*09dc*/ 	.word	0x00000000
        /*09e0*/ 	.word	0x000000d0
        /*09e4*/ 	.short	0x010a
        /*09e6*/ 	.byte	0xff
	.zero		1


	//   ....[141]....
        /*09e8*/ 	.word	0x00009c30
        /*09ec*/ 	.word	0x00000000
        /*09f0*/ 	.word	0x000000e0
        /*09f4*/ 	.short	0x010a
        /*09f6*/ 	.byte	0xff
	.zero		1


	//   ....[142]....
        /*09f8*/ 	.word	0x00009c90
        /*09fc*/ 	.word	0x00000004
        /*0a00*/ 	.word	0x00000008
        /*0a04*/ 	.short	0x010a
        /*0a06*/ 	.byte	0xff
	.zero		1


	//   ....[143]....
        /*0a08*/ 	.word	0x00009d70
        /*0a0c*/ 	.word	0x00000002
        /*0a10*/ 	.word	0x00000008
        /*0a14*/ 	.short	0x010a
        /*0a16*/ 	.byte	0xff
	.zero		1


	//   ....[144]....
        /*0a18*/ 	.word	0x00009dc0
        /*0a1c*/ 	.word	0x00000000
        /*0a20*/ 	.word	0x000000d0
        /*0a24*/ 	.short	0x010a
        /*0a26*/ 	.byte	0xff
	.zero		1


	//   ....[145]....
        /*0a28*/ 	.word	0x00009e20
        /*0a2c*/ 	.word	0x00000000
        /*0a30*/ 	.word	0x00000110
        /*0a34*/ 	.short	0x010a
        /*0a36*/ 	.byte	0xff
	.zero		1


	//   ....[146]....
        /*0a38*/ 	.word	0x00009e80
        /*0a3c*/ 	.word	0x00000000
        /*0a40*/ 	.word	0x00000000
        /*0a44*/ 	.short	0x010a
        /*0a46*/ 	.byte	0xff
	.zero		1


	//   ....[147]....
        /*0a48*/ 	.word	0x00009ee0
        /*0a4c*/ 	.word	0x00000000
        /*0a50*/ 	.word	0x00000000
        /*0a54*/ 	.short	0x010a
        /*0a56*/ 	.byte	0xff
	.zero		1


	//   ....[148]....
        /*0a58*/ 	.word	0x00009f40
        /*0a5c*/ 	.word	0x00000000
        /*0a60*/ 	.word	0x00000000
        /*0a64*/ 	.short	0x010a
        /*0a66*/ 	.byte	0xff
	.zero		1


	//   ....[149]....
        /*0a68*/ 	.word	0x00009fa0
        /*0a6c*/ 	.word	0x00000000
        /*0a70*/ 	.word	0x00000000
        /*0a74*/ 	.short	0x010a
        /*0a76*/ 	.byte	0xff
	.zero		1


	//   ....[150]....
        /*0a78*/ 	.word	0x0000a000
        /*0a7c*/ 	.word	0x00000000
        /*0a80*/ 	.word	0x00000150
        /*0a84*/ 	.short	0x010a
        /*0a86*/ 	.byte	0xff
	.zero		1


	//   ....[151]....
        /*0a88*/ 	.word	0x0000a050
        /*0a8c*/ 	.word	0x00000000
        /*0a90*/ 	.word	0x000000d0
        /*0a94*/ 	.short	0x010a
        /*0a96*/ 	.byte	0xff
	.zero		1


	//   ....[152]....
        /*0a98*/ 	.word	0x0000a0b0
        /*0a9c*/ 	.word	0x00000000
        /*0aa0*/ 	.word	0x000000c8
        /*0aa4*/ 	.short	0x010a
        /*0aa6*/ 	.byte	0xff
	.zero		1


	//   ....[153]....
        /*0aa8*/ 	.word	0x0000a110
        /*0aac*/ 	.word	0x00000000
        /*0ab0*/ 	.word	0x000000a0
        /*0ab4*/ 	.short	0x010a
        /*0ab6*/ 	.byte	0xff
	.zero		1


	//   ....[154]....
        /*0ab8*/ 	.word	0x0000a170
        /*0abc*/ 	.word	0x00000000
        /*0ac0*/ 	.word	0x000000a8
        /*0ac4*/ 	.short	0x010a
        /*0ac6*/ 	.byte	0xff
	.zero		1


	//   ....[155]....
        /*0ac8*/ 	.word	0x0000a1d0
        /*0acc*/ 	.word	0x00000000
        /*0ad0*/ 	.word	0x000000b0
        /*0ad4*/ 	.short	0x010a
        /*0ad6*/ 	.byte	0xff
	.zero		1


	//   ....[156]....
        /*0ad8*/ 	.word	0x0000a230
        /*0adc*/ 	.word	0x00000000
        /*0ae0*/ 	.word	0x000000b8
        /*0ae4*/ 	.short	0x010a
        /*0ae6*/ 	.byte	0xff
	.zero		1


	//   ....[157]....
        /*0ae8*/ 	.word	0x0000a290
        /*0aec*/ 	.word	0x00000000
        /*0af0*/ 	.word	0x000000a0
        /*0af4*/ 	.short	0x010a
        /*0af6*/ 	.byte	0xff
	.zero		1


	//   ....[158]....
        /*0af8*/ 	.word	0x0000a2f0
        /*0afc*/ 	.word	0x00000000
        /*0b00*/ 	.word	0x000000a8
        /*0b04*/ 	.short	0x010a
        /*0b06*/ 	.byte	0xff
	.zero		1


	//   ....[159]....
        /*0b08*/ 	.word	0x0000a350
        /*0b0c*/ 	.word	0x00000000
        /*0b10*/ 	.word	0x000000b0
        /*0b14*/ 	.short	0x010a
        /*0b16*/ 	.byte	0xff
	.zero		1


	//   ....[160]....
        /*0b18*/ 	.word	0x0000a3a0
        /*0b1c*/ 	.word	0x00000000
        /*0b20*/ 	.word	0x000000d0
        /*0b24*/ 	.short	0x010a
        /*0b26*/ 	.byte	0xff
	.zero		1


	//   ....[161]....
        /*0b28*/ 	.word	0x0000a400
        /*0b2c*/ 	.word	0x00000002
        /*0b30*/ 	.word	0x00000080
        /*0b34*/ 	.short	0x010a
        /*0b36*/ 	.byte	0xff
	.zero		1


	//   ....[162]....
        /*0b38*/ 	.word	0x0000a450
        /*0b3c*/ 	.word	0x00000070
        /*0b40*/ 	.word	0x000000f0
        /*0b44*/ 	.short	0x010a
        /*0b46*/ 	.byte	0xff
	.zero		1


	//   ....[163]....
        /*0b48*/ 	.word	0x0000a4a0
        /*0b4c*/ 	.word	0x00000002
        /*0b50*/ 	.word	0x00000080
        /*0b54*/ 	.short	0x010a
        /*0b56*/ 	.byte	0xff
	.zero		1


	//   ....[164]....
        /*0b58*/ 	.word	0x0000a4f0
        /*0b5c*/ 	.word	0x00000000
        /*0b60*/ 	.word	0x00000080
        /*0b64*/ 	.short	0x010a
        /*0b66*/ 	.byte	0xff
	.zero		1


	//   ....[165]....
        /*0b68*/ 	.word	0x0000a540
        /*0b6c*/ 	.word	0x00000000
        /*0b70*/ 	.word	0x00000080
        /*0b74*/ 	.short	0x010a
        /*0b76*/ 	.byte	0xff
	.zero		1


	//----- nvinfo : EIATTR_NUM_MBARRIERS
	.align		4
.L_47:
        /*0b78*/ 	.byte	0x03, 0x38
        /*0b7a*/ 	.short	0x002b


	//----- nvinfo : EIATTR_EXIT_INSTR_OFFSETS
	.align		4
        /*0b7c*/ 	.byte	0x04, 0x1c
        /*0b7e*/ 	.short	(.L_49 - .L_48)


	//   ....[0]....
.L_48:
        /*0b80*/ 	.word	0x00002af0


	//   ....[1]....
        /*0b84*/ 	.word	0x00002ff0


	//   ....[2]....
        /*0b88*/ 	.word	0x00003050


	//   ....[3]....
        /*0b8c*/ 	.word	0x000043d0


	//   ....[4]....
        /*0b90*/ 	.word	0x00005400


	//   ....[5]....
        /*0b94*/ 	.word	0x00005440


	//   ....[6]....
        /*0b98*/ 	.word	0x000095f0


	//   ....[7]....
        /*0b9c*/ 	.word	0x00009670


	//   ....[8]....
        /*0ba0*/ 	.word	0x000096a0


	//   ....[9]....
        /*0ba4*/ 	.word	0x00009710


	//----- nvinfo : EIATTR_MAX_THREADS
	.align		4
.L_49:
        /*0ba8*/ 	.byte	0x04, 0x05
        /*0baa*/ 	.short	(.L_51 - .L_50)
.L_50:
        /*0bac*/ 	.word	0x00000100
        /*0bb0*/ 	.word	0x00000001
        /*0bb4*/ 	.word	0x00000001


	//----- nvinfo : EIATTR_CRS_STACK_SIZE
	.align		4
.L_51:
        /*0bb8*/ 	.byte	0x04, 0x1e
        /*0bba*/ 	.short	(.L_53 - .L_52)
.L_52:
        /*0bbc*/ 	.word	0x00000000


	//----- nvinfo : EIATTR_CBANK_PARAM_SIZE
	.align		4
.L_53:
        /*0bc0*/ 	.byte	0x03, 0x19
        /*0bc2*/ 	.short	0x0800


	//----- nvinfo : EIATTR_PARAM_CBANK
	.align		4
        /*0bc4*/ 	.byte	0x04, 0x0a
        /*0bc6*/ 	.short	(.L_55 - .L_54)
	.align		4
.L_54:
        /*0bc8*/ 	.word	index@(.nv.constant0._ZN7cutlass13device_kernelINS_4gemm6kernel13GemmUniversalIN4cute5tupleIJiiiiEEENS1_10collective13CollectiveMmaINS1_35MainloopSm100TmaUmmaWarpSpecializedILi8ELi2ELi4ENS5_IJNS4_1CILi2EEENSA_ILi1EEESC_EEEEENS5_IJNSA_ILi256EEENSA_ILi128EEENSA_ILi64EEEEEENS_10bfloat16_tENS5_IJlSC_lEEESJ_SK_NS4_8TiledMMAINS4_8MMA_AtomIJNS4_26SM100_MMA_F16BF16_2x1SM_SSISJ_SJ_fLi256ELi128ELNS4_4UMMA5MajorE0ELSP_0ELNSO_7ScaleInE0ELSQ_0EEEEEENS4_6LayoutINS5_IJSC_SC_SC_EEENS5_IJNSA_ILi0EEESV_SV_EEEEENS5_IJNS4_10UnderscoreESY_SY_EEEEENS4_18SM100_TMA_2SM_LOADENS4_14ComposedLayoutINS4_7SwizzleILi3ELi4ELi3EEENS4_18smem_ptr_flag_bitsILi16EEENST_INS5_IJNSA_ILi8EEESH_EEENS5_IJSH_SC_EEEEEEEvNS4_8identityES11_S1B_vS1C_EENS_8epilogue10collective18CollectiveEpilogueINS1E_23Sm100TmaWarpSpecializedILi4ELi2ELi32ELb1ELb0EEEJNS5_IJSG_SG_SH_EEENS5_IJNST_ISG_SC_EENST_INSA_ILi32EEESC_EEEEESJ_SK_SJ_SK_NS1E_6fusion15FusionCallbacksIS1I_NS1O_17LinearCombinationISJ_fSJ_fLNS_15FloatRoundStyleE2EEES1J_S1N_JEEENS4_5SM1004TMEM4LOAD26SM100_TMEM_LOAD_32dp32b32xENS4_13SM90_TMA_LOADENS12_INS13_ILi2ELi4ELi3EEES16_NST_INS5_IJS17_S1L_EEENS5_IJS1L_SC_EEEEEEENS4_39AutoVectorizingCopyWithAssumedAlignmentILi128EEENS4_14SM90_TMA_STOREES23_S25_S25_EEEvvEEEEvNT_6ParamsE)
        /*0bcc*/ 	.short	0x0380
        /*0bce*/ 	.short	0x0800


	//----- nvinfo : EIATTR_SW_WAR
	.align		4
.L_55:
        /*0bd0*/ 	.byte	0x04, 0x36
        /*0bd2*/ 	.short	(.L_57 - .L_56)
.L_56:
        /*0bd4*/ 	.word	0x00000008
.L_57:


//--------------------- .nv.callgraph             --------------------------
	.section	.nv.callgraph,"",@"SHT_CUDA_CALLGRAPH"
	.align	4
	.sectionentsize	8
	.align		4
        /*0000*/ 	.word	0x00000000
	.align		4
        /*0004*/ 	.word	0xffffffff
	.align		4
        /*0008*/ 	.word	index@(_ZN7cutlass13device_kernelINS_4gemm6kernel13GemmUniversalIN4cute5tupleIJiiiiEEENS1_10collective13CollectiveMmaINS1_35MainloopSm100TmaUmmaWarpSpecializedILi8ELi2ELi4ENS5_IJNS4_1CILi2EEENSA_ILi1EEESC_EEEEENS5_IJNSA_ILi256EEENSA_ILi128EEENSA_ILi64EEEEEENS_10bfloat16_tENS5_IJlSC_lEEESJ_SK_NS4_8TiledMMAINS4_8MMA_AtomIJNS4_26SM100_MMA_F16BF16_2x1SM_SSISJ_SJ_fLi256ELi128ELNS4_4UMMA5MajorE0ELSP_0ELNSO_7ScaleInE0ELSQ_0EEEEEENS4_6LayoutINS5_IJSC_SC_SC_EEENS5_IJNSA_ILi0EEESV_SV_EEEEENS5_IJNS4_10UnderscoreESY_SY_EEEEENS4_18SM100_TMA_2SM_LOADENS4_14ComposedLayoutINS4_7SwizzleILi3ELi4ELi3EEENS4_18smem_ptr_flag_bitsILi16EEENST_INS5_IJNSA_ILi8EEESH_EEENS5_IJSH_SC_EEEEEEEvNS4_8identityES11_S1B_vS1C_EENS_8epilogue10collective18CollectiveEpilogueINS1E_23Sm100TmaWarpSpecializedILi4ELi2ELi32ELb1ELb0EEEJNS5_IJSG_SG_SH_EEENS5_IJNST_ISG_SC_EENST_INSA_ILi32EEESC_EEEEESJ_SK_SJ_SK_NS1E_6fusion15FusionCallbacksIS1I_NS1O_17LinearCombinationISJ_fSJ_fLNS_15FloatRoundStyleE2EEES1J_S1N_JEEENS4_5SM1004TMEM4LOAD26SM100_TMEM_LOAD_32dp32b32xENS4_13SM90_TMA_LOADENS12_INS13_ILi2ELi4ELi3EEES16_NST_INS5_IJS17_S1L_EEENS5_IJS1L_SC_EEEEEEENS4_39AutoVectorizingCopyWithAssumedAlignmentILi128EEENS4_14SM90_TMA_STOREES23_S25_S25_EEEvvEEEEvNT_6ParamsE)
	.align		4
        /*000c*/ 	.word	index@(__assertfail)
	.align		4
        /*0010*/ 	.word	0x00000000
	.align		4
        /*0014*/ 	.word	0xfffffffe
	.align		4
        /*0018*/ 	.word	0x00000000
	.align		4
        /*001c*/ 	.word	0xfffffffd
	.align		4
        /*0020*/ 	.word	0x00000000
	.align		4
        /*0024*/ 	.word	0xfffffffc


//--------------------- .nv.constant4             --------------------------
	.section	.nv.constant4,"a",@progbits
	.align	8
	.align		8
.nv.constant4:
        /*0000*/ 	.dword	__assertfail
	.align		8
        /*0008*/ 	.dword	__unnamed_1
	.align		8
        /*0010*/ 	.dword	__unnamed_2
	.align		8
        /*0018*/ 	.dword	_ZN39_INTERNAL_607769bf_4_k_cu_54e5215b_79904cuda3std3__45__cpo5beginE
	.align		8
        /*0020*/ 	.dword	_ZN39_INTERNAL_607769bf_4_k_cu_54e5215b_79904cuda3std3__45__cpo3endE
	.align		8
        /*0028*/ 	.dword	_ZN39_INTERNAL_607769bf_4_k_cu_54e5215b_79904cuda3std3__45__cpo6cbeginE
	.align		8
        /*0030*/ 	.dword	_ZN39_INTERNAL_607769bf_4_k_cu_54e5215b_79904cuda3std3__45__cpo4cendE
	.align		8
        /*0038*/ 	.dword	_ZN39_INTERNAL_607769bf_4_k_cu_54e5215b_79904cuda3std3__441_GLOBAL__N__607769bf_4_k_cu_54e5215b_79906ignoreE
	.align		8
        /*0040*/ 	.dword	_ZN39_INTERNAL_607769bf_4_k_cu_54e5215b_79904cuda3std3__419piecewise_constructE
	.align		8
        /*0048*/ 	.dword	_ZN39_INTERNAL_607769bf_4_k_cu_54e5215b_79904cuda3std3__48in_placeE
	.align		8
        /*0050*/ 	.dword	_ZN39_INTERNAL_607769bf_4_k_cu_54e5215b_79904cuda3std6ranges3__45__cpo4swapE
	.align		8
        /*0058*/ 	.dword	_ZN39_INTERNAL_607769bf_4_k_cu_54e5215b_79904cuda3std6ranges3__45__cpo9iter_moveE
	.align		8
        /*0060*/ 	.dword	_ZN39_INTERNAL_607769bf_4_k_cu_54e5215b_79904cute7productE
	.align		8
        /*0068*/ 	.dword	_ZN39_INTERNAL_607769bf_4_k_cu_54e5215b_79904cute1_E
	.align		8
        /*0070*/ 	.dword	$str$25
	.align		8
        /*0078*/ 	.dword	$str$26
	.align		8
        /*0080*/ 	.dword	$str$27
	.align		8
        /*0088*/ 	.dword	$str$28


//--------------------- .text._ZN7cutlass13device_kernelINS_4gemm6kernel13GemmUniversalIN4cute5tupleIJiiiiEEENS1_10collective13CollectiveMmaINS1_35MainloopSm100TmaUmmaWarpSpecializedILi8ELi2ELi4ENS5_IJNS4_1CILi2EEENSA_ILi1EEESC_EEEEENS5_IJNSA_ILi256EEENSA_ILi128EEENSA_ILi64EEEEEENS_10bfloat16_tENS5_IJlSC_lEEESJ_SK_NS4_8TiledMMAINS4_8MMA_AtomIJNS4_26SM100_MMA_F16BF16_2x1SM_SSISJ_SJ_fLi256ELi128ELNS4_4UMMA5MajorE0ELSP_0ELNSO_7ScaleInE0ELSQ_0EEEEEENS4_6LayoutINS5_IJSC_SC_SC_EEENS5_IJNSA_ILi0EEESV_SV_EEEEENS5_IJNS4_10UnderscoreESY_SY_EEEEENS4_18SM100_TMA_2SM_LOADENS4_14ComposedLayoutINS4_7SwizzleILi3ELi4ELi3EEENS4_18smem_ptr_flag_bitsILi16EEENST_INS5_IJNSA_ILi8EEESH_EEENS5_IJSH_SC_EEEEEEEvNS4_8identityES11_S1B_vS1C_EENS_8epilogue10collective18CollectiveEpilogueINS1E_23Sm100TmaWarpSpecializedILi4ELi2ELi32ELb1ELb0EEEJNS5_IJSG_SG_SH_EEENS5_IJNST_ISG_SC_EENST_INSA_ILi32EEESC_EEEEESJ_SK_SJ_SK_NS1E_6fusion15FusionCallbacksIS1I_NS1O_17LinearCombinationISJ_fSJ_fLNS_15FloatRoundStyleE2EEES1J_S1N_JEEENS4_5SM1004TMEM4LOAD26SM100_TMEM_LOAD_32dp32b32xENS4_13SM90_TMA_LOADENS12_INS13_ILi2ELi4ELi3EEES16_NST_INS5_IJS17_S1L_EEENS5_IJS1L_SC_EEEEEEENS4_39AutoVectorizingCopyWithAssumedAlignmentILi128EEENS4_14SM90_TMA_STOREES23_S25_S25_EEEvvEEEEvNT_6ParamsE --------------------------
	.section	.text._ZN7cutlass13device_kernelINS_4gemm6kernel13GemmUniversalIN4cute5tupleIJiiiiEEENS1_10collective13CollectiveMmaINS1_35MainloopSm100TmaUmmaWarpSpecializedILi8ELi2ELi4ENS5_IJNS4_1CILi2EEENSA_ILi1EEESC_EEEEENS5_IJNSA_ILi256EEENSA_ILi128EEENSA_ILi64EEEEEENS_10bfloat16_tENS5_IJlSC_lEEESJ_SK_NS4_8TiledMMAINS4_8MMA_AtomIJNS4_26SM100_MMA_F16BF16_2x1SM_SSISJ_SJ_fLi256ELi128ELNS4_4UMMA5MajorE0ELSP_0ELNSO_7ScaleInE0ELSQ_0EEEEEENS4_6LayoutINS5_IJSC_SC_SC_EEENS5_IJNSA_ILi0EEESV_SV_EEEEENS5_IJNS4_10UnderscoreESY_SY_EEEEENS4_18SM100_TMA_2SM_LOADENS4_14ComposedLayoutINS4_7SwizzleILi3ELi4ELi3EEENS4_18smem_ptr_flag_bitsILi16EEENST_INS5_IJNSA_ILi8EEESH_EEENS5_IJSH_SC_EEEEEEEvNS4_8identityES11_S1B_vS1C_EENS_8epilogue10collective18CollectiveEpilogueINS1E_23Sm100TmaWarpSpecializedILi4ELi2ELi32ELb1ELb0EEEJNS5_IJSG_SG_SH_EEENS5_IJNST_ISG_SC_EENST_INSA_ILi32EEESC_EEEEESJ_SK_SJ_SK_NS1E_6fusion15FusionCallbacksIS1I_NS1O_17LinearCombinationISJ_fSJ_fLNS_15FloatRoundStyleE2EEES1J_S1N_JEEENS4_5SM1004TMEM4LOAD26SM100_TMEM_LOAD_32dp32b32xENS4_13SM90_TMA_LOADENS12_INS13_ILi2ELi4ELi3EEES16_NST_INS5_IJS17_S1L_EEENS5_IJS1L_SC_EEEEEEENS4_39AutoVectorizingCopyWithAssumedAlignmentILi128EEENS4_14SM90_TMA_STOREES23_S25_S25_EEEvvEEEEvNT_6ParamsE,"ax",@progbits
	.align	128
.text._ZN7cutlass13device_kernelINS_4gemm6kernel13GemmUniversalIN4cute5tupleIJiiiiEEENS1_10collective13CollectiveMmaINS1_35MainloopSm100TmaUmmaWarpSpecializedILi8ELi2ELi4ENS5_IJNS4_1CILi2EEENSA_ILi1EEESC_EEEEENS5_IJNSA_ILi256EEENSA_ILi128EEENSA_ILi64EEEEEENS_10bfloat16_tENS5_IJlSC_lEEESJ_SK_NS4_8TiledMMAINS4_8MMA_AtomIJNS4_26SM100_MMA_F16BF16_2x1SM_SSISJ_SJ_fLi256ELi128ELNS4_4UMMA5MajorE0ELSP_0ELNSO_7ScaleInE0ELSQ_0EEEEEENS4_6LayoutINS5_IJSC_SC_SC_EEENS5_IJNSA_ILi0EEESV_SV_EEEEENS5_IJNS4_10UnderscoreESY_SY_EEEEENS4_18SM100_TMA_2SM_LOADENS4_14ComposedLayoutINS4_7SwizzleILi3ELi4ELi3EEENS4_18smem_ptr_flag_bitsILi16EEENST_INS5_IJNSA_ILi8EEESH_EEENS5_IJSH_SC_EEEEEEEvNS4_8identityES11_S1B_vS1C_EENS_8epilogue10collective18CollectiveEpilogueINS1E_23Sm100TmaWarpSpecializedILi4ELi2ELi32ELb1ELb0EEEJNS5_IJSG_SG_SH_EEENS5_IJNST_ISG_SC_EENST_INSA_ILi32EEESC_EEEEESJ_SK_SJ_SK_NS1E_6fusion15FusionCallbacksIS1I_NS1O_17LinearCombinationISJ_fSJ_fLNS_15FloatRoundStyleE2EEES1J_S1N_JEEENS4_5SM1004TMEM4LOAD26SM100_TMEM_LOAD_32dp32b32xENS4_13SM90_TMA_LOADENS12_INS13_ILi2ELi4ELi3EEES16_NST_INS5_IJS17_S1L_EEENS5_IJS1L_SC_EEEEEEENS4_39AutoVectorizingCopyWithAssumedAlignmentILi128EEENS4_14SM90_TMA_STOREES23_S25_S25_EEEvvEEEEvNT_6ParamsE:
        .type           _ZN7cutlass13device_kernelINS_4gemm6kernel13GemmUniversalIN4cute5tupleIJiiiiEEENS1_10collective13CollectiveMmaINS1_35MainloopSm100TmaUmmaWarpSpecializedILi8ELi2ELi4ENS5_IJNS4_1CILi2EEENSA_ILi1EEESC_EEEEENS5_IJNSA_ILi256EEENSA_ILi128EEENSA_ILi64EEEEEENS_10bfloat16_tENS5_IJlSC_lEEESJ_SK_NS4_8TiledMMAINS4_8MMA_AtomIJNS4_26SM100_MMA_F16BF16_2x1SM_SSISJ_SJ_fLi256ELi128ELNS4_4UMMA5MajorE0ELSP_0ELNSO_7ScaleInE0ELSQ_0EEEEEENS4_6LayoutINS5_IJSC_SC_SC_EEENS5_IJNSA_ILi0EEESV_SV_EEEEENS5_IJNS4_10UnderscoreESY_SY_EEEEENS4_18SM100_TMA_2SM_LOADENS4_14ComposedLayoutINS4_7SwizzleILi3ELi4ELi3EEENS4_18smem_ptr_flag_bitsILi16EEENST_INS5_IJNSA_ILi8EEESH_EEENS5_IJSH_SC_EEEEEEEvNS4_8identityES11_S1B_vS1C_EENS_8epilogue10collective18CollectiveEpilogueINS1E_23Sm100TmaWarpSpecializedILi4ELi2ELi32ELb1ELb0EEEJNS5_IJSG_SG_SH_EEENS5_IJNST_ISG_SC_EENST_INSA_ILi32EEESC_EEEEESJ_SK_SJ_SK_NS1E_6fusion15FusionCallbacksIS1I_NS1O_17LinearCombinationISJ_fSJ_fLNS_15FloatRoundStyleE2EEES1J_S1N_JEEENS4_5SM1004TMEM4LOAD26SM100_TMEM_LOAD_32dp32b32xENS4_13SM90_TMA_LOADENS12_INS13_ILi2ELi4ELi3EEES16_NST_INS5_IJS17_S1L_EEENS5_IJS1L_SC_EEEEEEENS4_39AutoVectorizingCopyWithAssumedAlignmentILi128EEENS4_14SM90_TMA_STOREES23_S25_S25_EEEvvEEEEvNT_6ParamsE,@function
        .size           _ZN7cutlass13device_kernelINS_4gemm6kernel13GemmUniversalIN4cute5tupleIJiiiiEEENS1_10collective13CollectiveMmaINS1_35MainloopSm100TmaUmmaWarpSpecializedILi8ELi2ELi4ENS5_IJNS4_1CILi2EEENSA_ILi1EEESC_EEEEENS5_IJNSA_ILi256EEENSA_ILi128EEENSA_ILi64EEEEEENS_10bfloat16_tENS5_IJlSC_lEEESJ_SK_NS4_8TiledMMAINS4_8MMA_AtomIJNS4_26SM100_MMA_F16BF16_2x1SM_SSISJ_SJ_fLi256ELi128ELNS4_4UMMA5MajorE0ELSP_0ELNSO_7ScaleInE0ELSQ_0EEEEEENS4_6LayoutINS5_IJSC_SC_SC_EEENS5_IJNSA_ILi0EEESV_SV_EEEEENS5_IJNS4_10UnderscoreESY_SY_EEEEENS4_18SM100_TMA_2SM_LOADENS4_14ComposedLayoutINS4_7SwizzleILi3ELi4ELi3EEENS4_18smem_ptr_flag_bitsILi16EEENST_INS5_IJNSA_ILi8EEESH_EEENS5_IJSH_SC_EEEEEEEvNS4_8identityES11_S1B_vS1C_EENS_8epilogue10collective18CollectiveEpilogueINS1E_23Sm100TmaWarpSpecializedILi4ELi2ELi32ELb1ELb0EEEJNS5_IJSG_SG_SH_EEENS5_IJNST_ISG_SC_EENST_INSA_ILi32EEESC_EEEEESJ_SK_SJ_SK_NS1E_6fusion15FusionCallbacksIS1I_NS1O_17LinearCombinationISJ_fSJ_fLNS_15FloatRoundStyleE2EEES1J_S1N_JEEENS4_5SM1004TMEM4LOAD26SM100_TMEM_LOAD_32dp32b32xENS4_13SM90_TMA_LOADENS12_INS13_ILi2ELi4ELi3EEES16_NST_INS5_IJS17_S1L_EEENS5_IJS1L_SC_EEEEEEENS4_39AutoVectorizingCopyWithAssumedAlignmentILi128EEENS4_14SM90_TMA_STOREES23_S25_S25_EEEvvEEEEvNT_6ParamsE,(.L_x_209 - _ZN7cutlass13device_kernelINS_4gemm6kernel13GemmUniversalIN4cute5tupleIJiiiiEEENS1_10collective13CollectiveMmaINS1_35MainloopSm100TmaUmmaWarpSpecializedILi8ELi2ELi4ENS5_IJNS4_1CILi2EEENSA_ILi1EEESC_EEEEENS5_IJNSA_ILi256EEENSA_ILi128EEENSA_ILi64EEEEEENS_10bfloat16_tENS5_IJlSC_lEEESJ_SK_NS4_8TiledMMAINS4_8MMA_AtomIJNS4_26SM100_MMA_F16BF16_2x1SM_SSISJ_SJ_fLi256ELi128ELNS4_4UMMA5MajorE0ELSP_0ELNSO_7ScaleInE0ELSQ_0EEEEEENS4_6LayoutINS5_IJSC_SC_SC_EEENS5_IJNSA_ILi0EEESV_SV_EEEEENS5_IJNS4_10UnderscoreESY_SY_EEEEENS4_18SM100_TMA_2SM_LOADENS4_14ComposedLayoutINS4_7SwizzleILi3ELi4ELi3EEENS4_18smem_ptr_flag_bitsILi16EEENST_INS5_IJNSA_ILi8EEESH_EEENS5_IJSH_SC_EEEEEEEvNS4_8identityES11_S1B_vS1C_EENS_8epilogue10collective18CollectiveEpilogueINS1E_23Sm100TmaWarpSpecializedILi4ELi2ELi32ELb1ELb0EEEJNS5_IJSG_SG_SH_EEENS5_IJNST_ISG_SC_EENST_INSA_ILi32EEESC_EEEEESJ_SK_SJ_SK_NS1E_6fusion15FusionCallbacksIS1I_NS1O_17LinearCombinationISJ_fSJ_fLNS_15FloatRoundStyleE2EEES1J_S1N_JEEENS4_5SM1004TMEM4LOAD26SM100_TMEM_LOAD_32dp32b32xENS4_13SM90_TMA_LOADENS12_INS13_ILi2ELi4ELi3EEES16_NST_INS5_IJS17_S1L_EEENS5_IJS1L_SC_EEEEEEENS4_39AutoVectorizingCopyWithAssumedAlignmentILi128EEENS4_14SM90_TMA_STOREES23_S25_S25_EEEvvEEEEvNT_6ParamsE)
        .other          _ZN7cutlass13device_kernelINS_4gemm6kernel13GemmUniversalIN4cute5tupleIJiiiiEEENS1_10collective13CollectiveMmaINS1_35MainloopSm100TmaUmmaWarpSpecializedILi8ELi2ELi4ENS5_IJNS4_1CILi2EEENSA_ILi1EEESC_EEEEENS5_IJNSA_ILi256EEENSA_ILi128EEENSA_ILi64EEEEEENS_10bfloat16_tENS5_IJlSC_lEEESJ_SK_NS4_8TiledMMAINS4_8MMA_AtomIJNS4_26SM100_MMA_F16BF16_2x1SM_SSISJ_SJ_fLi256ELi128ELNS4_4UMMA5MajorE0ELSP_0ELNSO_7ScaleInE0ELSQ_0EEEEEENS4_6LayoutINS5_IJSC_SC_SC_EEENS5_IJNSA_ILi0EEESV_SV_EEEEENS5_IJNS4_10UnderscoreESY_SY_EEEEENS4_18SM100_TMA_2SM_LOADENS4_14ComposedLayoutINS4_7SwizzleILi3ELi4ELi3EEENS4_18smem_ptr_flag_bitsILi16EEENST_INS5_IJNSA_ILi8EEESH_EEENS5_IJSH_SC_EEEEEEEvNS4_8identityES11_S1B_vS1C_EENS_8epilogue10collective18CollectiveEpilogueINS1E_23Sm100TmaWarpSpecializedILi4ELi2ELi32ELb1ELb0EEEJNS5_IJSG_SG_SH_EEENS5_IJNST_ISG_SC_EENST_INSA_ILi32EEESC_EEEEESJ_SK_SJ_SK_NS1E_6fusion15FusionCallbacksIS1I_NS1O_17LinearCombinationISJ_fSJ_fLNS_15FloatRoundStyleE2EEES1J_S1N_JEEENS4_5SM1004TMEM4LOAD26SM100_TMEM_LOAD_32dp32b32xENS4_13SM90_TMA_LOADENS12_INS13_ILi2ELi4ELi3EEES16_NST_INS5_IJS17_S1L_EEENS5_IJS1L_SC_EEEEEEENS4_39AutoVectorizingCopyWithAssumedAlignmentILi128EEENS4_14SM90_TMA_STOREES23_S25_S25_EEEvvEEEEvNT_6ParamsE,@"STO_CUDA_ENTRY STV_DEFAULT"
_ZN7cutlass13device_kernelINS_4gemm6kernel13GemmUniversalIN4cute5tupleIJiiiiEEENS1_10collective13CollectiveMmaINS1_35MainloopSm100TmaUmmaWarpSpecializedILi8ELi2ELi4ENS5_IJNS4_1CILi2EEENSA_ILi1EEESC_EEEEENS5_IJNSA_ILi256EEENSA_ILi128EEENSA_ILi64EEEEEENS_10bfloat16_tENS5_IJlSC_lEEESJ_SK_NS4_8TiledMMAINS4_8MMA_AtomIJNS4_26SM100_MMA_F16BF16_2x1SM_SSISJ_SJ_fLi256ELi128ELNS4_4UMMA5MajorE0ELSP_0ELNSO_7ScaleInE0ELSQ_0EEEEEENS4_6LayoutINS5_IJSC_SC_SC_EEENS5_IJNSA_ILi0EEESV_SV_EEEEENS5_IJNS4_10UnderscoreESY_SY_EEEEENS4_18SM100_TMA_2SM_LOADENS4_14ComposedLayoutINS4_7SwizzleILi3ELi4ELi3EEENS4_18smem_ptr_flag_bitsILi16EEENST_INS5_IJNSA_ILi8EEESH_EEENS5_IJSH_SC_EEEEEEEvNS4_8identityES11_S1B_vS1C_EENS_8epilogue10collective18CollectiveEpilogueINS1E_23Sm100TmaWarpSpecializedILi4ELi2ELi32ELb1ELb0EEEJNS5_IJSG_SG_SH_EEENS5_IJNST_ISG_SC_EENST_INSA_ILi32EEESC_EEEEESJ_SK_SJ_SK_NS1E_6fusion15FusionCallbacksIS1I_NS1O_17LinearCombinationISJ_fSJ_fLNS_15FloatRoundStyleE2EEES1J_S1N_JEEENS4_5SM1004TMEM4LOAD26SM100_TMEM_LOAD_32dp32b32xENS4_13SM90_TMA_LOADENS12_INS13_ILi2ELi4ELi3EEES16_NST_INS5_IJS17_S1L_EEENS5_IJS1L_SC_EEEEEEENS4_39AutoVectorizingCopyWithAssumedAlignmentILi128EEENS4_14SM90_TMA_STOREES23_S25_S25_EEEvvEEEEvNT_6ParamsE:
[----:B------:R-:W1:Y:S01]  /*0000*/  LDC R1, c[0x0][0x37c] ;  /* 0x0000df00ff017b82 */ /* 0x000e620000000800 */
[----:B------:R-:W2:Y:S01]  /*0010*/  S2R R105, SR_TID.X ;  /* 0x0000000000697919 */ /* 0x000ea20000002100 */
[----:B------:R-:W3:Y:S06]  /*0020*/  LDCU.64 UR6, c[0x0][0x890] ;  /* 0x00011200ff0677ac */ /* 0x000eec0008000a00 */
[----:B------:R-:W4:Y:S01]  /*0030*/  S2UR UR37, SR_CgaCtaId ;  /* 0x00000000002579c3 */ /* 0x000f220000008800 */
[----:B------:R-:W-:Y:S02]  /*0040*/  PRMT R92, RZ, 0x7610, R92 ;  /* 0x00007610ff5c7816 */ /* 0x000fe4000000005c */
[----:B------:R-:W-:Y:S01]  /*0050*/  ELECT P1, URZ, PT ;  /* 0x0000000000ff782f */ /* 0x000fe20003820000 */
[----:B------:R-:W1:Y:S01]  /*0060*/  LDCU.64 UR46, c[0x0][0x358] ;  /* 0x00006b00ff2e77ac */ /* 0x000e620008000a00 */
[----:B---3--:R-:W-:-:S04]  /*0070*/  UISETP.NE.U32.AND UP0, UPT, UR6, URZ, UPT ;  /* 0x000000ff0600728c */ /* 0x008fc8000bf05070 */
[----:B------:R-:W-:Y:S02]  /*0080*/  UISETP.NE.AND.EX UP0, UPT, UR7, URZ, UPT, UP0 ;  /* 0x000000ff0700728c */ /* 0x000fe4000bf05300 */
[----:B----4-:R-:W-:Y:S02]  /*0090*/  ULOP3.LUT UR5, UR37, 0x1, URZ, 0xc0, !UPT ;  /* 0x0000000125057892 */ /* 0x010fe4000f8ec0ff */
[----:B------:R-:W-:Y:S01]  /*00a0*/  ULOP3.LUT UR4, UR37, 0x1, URZ, 0x3c, !UPT ;  /* 0x0000000125047892 */ /* 0x000fe2000f8e3cff */
[----:B--2---:R-:W-:-:S05]  /*00b0*/  SHF.R.U32.HI R96, RZ, 0x5, R105 ;  /* 0x00000005ff607819 */ /* 0x004fca0000011669 */
[----:B------:R-:W2:Y:S02]  /*00c0*/  SHFL.IDX PT, R0, R96, RZ, 0x1f ;  /* 0x00001fff60007589 */ /* 0x000ea400000e0000 */
[----:B--2---:R-:W-:Y:S01]  /*00d0*/  R2UR UR10, R0 ;  /* 0x00000000000a72ca */ /* 0x004fe200000e0000 */
[----:B-1----:R-:W-:-:S14]  /*00e0*/  BRA.U UP0, `(.L_x_0) ;  /* 0x00000001002c7547 */ /* 0x002fdc000b800000 */
[----:B------:R-:W1:Y:S02]  /*00f0*/  LDCU.64 UR8, c[0x0][0x888] ;  /* 0x00011100ff0877ac */ /* 0x000e640008000a00 */
[----:B-1----:R-:W-:-:S04]  /*0100*/  UISETP.NE.U32.AND UP0, UPT, UR8, URZ, UPT ;  /* 0x000000ff0800728c */ /* 0x002fc8000bf05070 */
[----:B------:R-:W-:-:S09]  /*0110*/  UISETP.NE.AND.EX UP0, UPT, UR9, URZ, UPT, UP0 ;  /* 0x000000ff0900728c */ /* 0x000fd2000bf05300 */
[----:B------:R-:W-:Y:S05]  /*0120*/  BRA.U !UP0, `(.L_x_1) ;  /* 0x0000000108107547 */ /* 0x000fea000b800000 */
[----:B------:R-:W1:Y:S02]  /*0130*/  LDC.64 R2, c[0x0][0x888] ;  /* 0x00022200ff027b82 */ /* 0x000e640000000a00 */
[----:B-1----:R1:W5:Y:S01]  /*0140*/  LDG.E R49, desc[UR46][R2.64] ;  /* 0x0000002e02317981 */ /* 0x002362000c1e1900 */
[----:B------:R-:W-:Y:S01]  /*0150*/  HFMA2 R92, -RZ, RZ, 0, 5.9604644775390625e-08 ;  /* 0x00000001ff5c7431 */ /* 0x000fe200000001ff */
[----:B------:R-:W-:Y:S05]  /*0160*/  BRA `(.L_x_0) ;  /* 0x00000000000c7947 */ /* 0x000fea0003800000 */
.L_x_1:
[----:B------:R-:W1:Y:S01]  /*0170*/  LDCU UR8, c[0x0][0x880] ;  /* 0x00011000ff0877ac */ /* 0x000e620008000800 */
[----:B------:R-:W-:Y:S01]  /*0180*/  HFMA2 R92, -RZ, RZ, 0, 5.9604644775390625e-08 ;  /* 0x00000001ff5c7431 */ /* 0x000fe200000001ff */
[----:B-1----:R-:W-:-:S07]  /*0190*/  MOV R49, UR8 ;  /* 0x0000000800317c02 */ /* 0x002fce0008000f00 */
.L_x_0:
[----:B------:R-:W2:Y:S02]  /*01a0*/  LDCU.64 UR8, c[0x0][0x8b0] ;  /* 0x00011600ff0877ac */ /* 0x000ea40008000a00 */
[----:B--2---:R-:W-:-:S04]  /*01b0*/  UISETP.NE.U32.AND UP0, UPT, UR8, URZ, UPT ;  /* 0x000000ff0800728c */ /* 0x004fc8000bf05070 */
[----:B------:R-:W-:-:S09]  /*01c0*/  UISETP.NE.AND.EX UP0, UPT, UR9, URZ, UPT, UP0 ;  /* 0x000000ff0900728c */ /* 0x000fd2000bf05300 */
[----:B------:R-:W-:Y:S05]  /*01d0*/  BRA.U UP0, `(.L_x_2) ;  /* 0x0000000100247547 */ /* 0x000fea000b800000 */
[----:B------:R-:W2:Y:S02]  /*01e0*/  LDCU.64 UR8, c[0x0][0x8a8] ;  /* 0x00011500ff0877ac */ /* 0x000ea40008000a00 */
[----:B--2---:R-:W-:-:S04]  /*01f0*/  UISETP.NE.U32.AND UP0, UPT, UR8, URZ, UPT ;  /* 0x000000ff0800728c */ /* 0x004fc8000bf05070 */
[----:B------:R-:W-:-:S09]  /*0200*/  UISETP.NE.AND.EX UP0, UPT, UR9, URZ, UPT, UP0 ;  /* 0x000000ff0900728c */ /* 0x000fd2000bf05300 */
[----:B------:R-:W-:Y:S05]  /*0210*/  BRA.U !UP0, `(.L_x_3) ;  /* 0x00000001080c7547 */ /* 0x000fea000b800000 */
[----:B-1----:R-:W1:Y:S02]  /*0220*/  LDC.64 R2, c[0x0][0x8a8] ;  /* 0x00022a00ff027b82 */ /* 0x002e640000000a00 */
[----:B-1----:R2:W5:Y:S01]  /*0230*/  LDG.E R47, desc[UR46][R2.64] ;  /* 0x0000002e022f7981 */ /* 0x002562000c1e1900 */
[----:B------:R-:W-:Y:S05]  /*0240*/  BRA `(.L_x_2) ;  /* 0x0000000000087947 */ /* 0x000fea0003800000 */
.L_x_3:
[----:B------:R-:W2:Y:S02]  /*0250*/  LDCU UR8, c[0x0][0x8a0] ;  /* 0x00011400ff0877ac */ /* 0x000ea40008000800 */
[----:B--2---:R-:W-:Y:S02]  /*0260*/  MOV R47, UR8 ;  /* 0x00000008002f7c02 */ /* 0x004fe40008000f00 */
.L_x_2:
[----:B------:R-:W-:Y:S01]  /*0270*/  IMAD.U32 R0, RZ, RZ, UR10 ;  /* 0x0000000aff007e24 */ /* 0x000fe2000f8e00ff */
[----:B------:R-:W-:Y:S04]  /*0280*/  BSSY.RECONVERGENT B0, `(.L_x_4) ;  /* 0x000000c000007945 */ /* 0x000fe80003800200 */
[C---:B------:R-:W-:Y:S02]  /*0290*/  ISETP.NE.OR P2, PT, R0.reuse, 0x1, !P1 ;  /* 0x000000010000780c */ /* 0x040fe40004f45670 */
[----:B------:R-:W-:-:S11]  /*02a0*/  ISETP.NE.OR P0, PT, R0, 0x3, !P1 ;  /* 0x000000030000780c */ /* 0x000fd60004f05670 */
[----:B------:R-:W-:Y:S05]  /*02b0*/  @P2 BRA `(.L_x_5) ;  /* 0x0000000000202947 */ /* 0x000fea0003800000 */
[----:B------:R-:W3:Y:S02]  /*02c0*/  LDCU.64 UR8, c[0x0][0x348] ;  /* 0x00006900ff0877ac */ /* 0x000ee40008000a00 */
[----:B---3--:R-:W-:Y:S02]  /*02d0*/  UIADD3 UR12, UP1, UPT, UR8, 0x80, URZ ;  /* 0x00000080080c7890 */ /* 0x008fe4000ff3e0ff */
[----:B------:R-:W-:Y:S02]  /*02e0*/  UIADD3 UR8, UP0, UPT, UR8, 0x180, URZ ;  /* 0x0000018008087890 */ /* 0x000fe4000ff1e0ff */
[----:B------:R-:W-:Y:S02]  /*02f0*/  UIADD3.X UR13, UPT, UPT, URZ, UR9, URZ, UP1, !UPT ;  /* 0x00000009ff0d7290 */ /* 0x000fe40008ffe4ff */
[----:B------:R-:W-:-:S07]  /*0300*/  UIADD3.X UR9, UPT, UPT, URZ, UR9, URZ, UP0, !UPT ;  /* 0x00000009ff097290 */ /* 0x000fce00087fe4ff */
[----:B------:R3:W-:Y:S02]  /*0310*/  UTMACCTL.PF [UR12] ;  /* 0x000000000c0079b9 */ /* 0x0007e40008040000 */
[----:B------:R3:W-:Y:S02]  /*0320*/  UTMACCTL.PF [UR8] ;  /* 0x00000000080079b9 */ /* 0x0007e40008040000 */
[----:B---3--:R-:W-:Y:S01]  /*0330*/  NOP ;  /* 0x0000000000007918 */ /* 0x008fe20000000000 */
.L_x_5:
[----:B------:R-:W-:Y:S05]  /*0340*/  BSYNC.RECONVERGENT B0 ;  /* 0x0000000000007941 */ /* 0x000fea0003800200 */
.L_x_4:
[----:B------:R-:W-:Y:S04]  /*0350*/  BSSY.RECONVERGENT B0, `(.L_x_6) ;  /* 0x000000a000007945 */ /* 0x000fe80003800200 */
        /* <DEDUP_REMOVED lines=9> */
.L_x_7:
[----:B------:R-:W-:Y:S05]  /*03f0*/  BSYNC.RECONVERGENT B0 ;  /* 0x0000000000007941 */ /* 0x000fea0003800200 */
.L_x_6:
[----:B------:R-:W3:Y:S01]  /*0400*/  LDCU.64 UR8, c[0x0][0x888] ;  /* 0x00011100ff0877ac */ /* 0x000ee20008000a00 */
[----:B------:R-:W-:Y:S02]  /*0410*/  UISETP.EQ.U32.AND UP1, UPT, UR6, URZ, UPT ;  /* 0x000000ff0600728c */ /* 0x000fe4000bf22070 */
[----:B------:R-:W-:Y:S02]  /*0420*/  UPLOP3.LUT UP5, UPT, UPT, UPT, UPT, 0x80, 0x8 ;  /* 0x000000000008789c */ /* 0x000fe40003faf070 */
[----:B---3--:R-:W-:-:S04]  /*0430*/  UISETP.NE.U32.AND UP0, UPT, UR8, URZ, UPT ;  /* 0x000000ff0800728c */ /* 0x008fc8000bf05070 */
[----:B------:R-:W-:-:S04]  /*0440*/  UISETP.NE.AND.EX UP0, UPT, UR9, URZ, UPT, UP0 ;  /* 0x000000ff0900728c */ /* 0x000fc8000bf05300 */
[----:B------:R-:W-:-:S04]  /*0450*/  UISETP.EQ.OR.EX UP2, UPT, UR7, URZ, !UP0, UP1 ;  /* 0x000000ff0700728c */ /* 0x000fc8000c742710 */
[----:B------:R-:W-:-:S05]  /*0460*/  UP2UR UR50, UPR, URZ, 0x4 ;  /* 0x00000004ff327883 */ /* 0x000fca0008000000 */
[----:B------:R-:W-:Y:S07]  /*0470*/  BRA.U !UP2, `(.L_x_8) ;  /* 0x000000010a207547 */ /* 0x000fee000b800000 */
[----:B------:R-:W-:Y:S01]  /*0480*/  UISETP.NE.U32.AND UP2, UPT, UR6, URZ, UPT ;  /* 0x000000ff0600728c */ /* 0x000fe2000bf45070 */
[----:B-----5:R-:W-:Y:S01]  /*0490*/  FSETP.NEU.AND P0, PT, R49, RZ, PT ;  /* 0x000000ff3100720b */ /* 0x020fe20003f0d000 */
[----:B------:R-:W-:Y:S02]  /*04a0*/  USEL UR6, URZ, 0xffffffff, UP0 ;  /* 0xffffffffff067887 */ /* 0x000fe40008000000 */
[----:B------:R-:W-:-:S10]  /*04b0*/  UISETP.NE.AND.EX UP2, UPT, UR7, URZ, UPT, UP2 ;  /* 0x000000ff0700728c */ /* 0x000fd4000bf45320 */
[----:B------:R-:W-:Y:S01]  /*04c0*/  VOTEU.ANY UP1, P0 ;  /* 0x0000000000ff7886 */ /* 0x000fe20000020100 */
[----:B------:R-:W-:-:S04]  /*04d0*/  @!UP2 USEL UR6, URZ, 0xffffffff, UP1 ;  /* 0xffffffffff06a887 */ /* 0x000fc80008800000 */
[----:B------:R-:W-:-:S04]  /*04e0*/  ULOP3.LUT UR6, UR6, 0x1, URZ, 0xc0, !UPT ;  /* 0x0000000106067892 */ /* 0x000fc8000f8ec0ff */
[----:B------:R-:W-:-:S11]  /*04f0*/  UISETP.NE.U32.AND UP5, UPT, UR6, 0x1, UPT ;  /* 0x000000010600788c */ /* 0x000fd6000bfa5070 */
.L_x_8:
[----:B------:R-:W3:Y:S01]  /*0500*/  SHFL.IDX PT, R0, R96, RZ, 0x1f ;  /* 0x00001fff60007589 */ /* 0x000ee200000e0000 */
[----:B------:R-:W-:-:S04]  /*0510*/  UISETP.NE.AND UP1, UPT, UR10, 0x2, UPT ;  /* 0x000000020a00788c */ /* 0x000fc8000bf25270 */
[----:B------:R-:W-:Y:S02]  /*0520*/  UISETP.EQ.AND UP2, UPT, UR5, URZ, !UP1 ;  /* 0x000000ff0500728c */ /* 0x000fe4000cf42270 */
[----:B------:R-:W-:-:S04]  /*0530*/  USEL UR6, URZ, 0x1, UP1 ;  /* 0x00000001ff067887 */ /* 0x000fc80008800000 */
[----:B------:R-:W-:Y:S02]  /*0540*/  PLOP3.LUT P5, PT, P1, PT, UP2, 0x80, 0x8 ;  /* 0x000000000008781c */ /* 0x000fe40000faf028 */
[----:B---3--:R-:W-:-:S13]  /*0550*/  ISETP.NE.AND P0, PT, R0, RZ, PT ;  /* 0x000000ff0000720c */ /* 0x008fda0003f05270 */
[----:B------:R-:W-:Y:S05]  /*0560*/  @P0 BRA `(.L_x_9) ;  /* 0x0000000000640947 */ /* 0x000fea0003800000 */
[----:B------:R-:W-:Y:S01]  /*0570*/  UMOV UR8, 0x400 ;  /* 0x0000040000087882 */ /* 0x000fe20000000000 */
[----:B------:R-:W-:Y:S01]  /*0580*/  UMOV UR7, 0x1 ;  /* 0x0000000100077882 */ /* 0x000fe20000000000 */
[----:B------:R-:W-:Y:S02]  /*0590*/  ULEA UR8, UR37, UR8, 0x18 ;  /* 0x0000000825087291 */ /* 0x000fe4000f8ec0ff */
[----:B------:R-:W-:-:S04]  /*05a0*/  UIADD3 UR12, UPT, UPT, -UR7, 0x100000, URZ ;  /* 0x00100000070c7890 */ /* 0x000fc8000fffe1ff */
[----:B------:R-:W-:Y:S02]  /*05b0*/  USHF.L.U32 UR13, UR12, 0xb, URZ ;  /* 0x0000000b0c0d7899 */ /* 0x000fe400080006ff */
[----:B------:R-:W-:Y:S01]  /*05c0*/  USHF.L.U32 UR12, UR12, 0x1, URZ ;  /* 0x000000010c0c7899 */ /* 0x000fe200080006ff */
[----:B------:R-:W-:Y:S01]  /*05d0*/  ELECT P0, URZ, PT ;  /* 0x0000000000ff782f */ /* 0x000fe20003800000 */
[----:B------:R-:W3:Y:S10]  /*05e0*/  FENCE.VIEW.ASYNC.S ;  /* 0x00000000000073c6 */ /* 0x000ef40000000000 */
[----:B---3--:R3:W4:Y:S01]  /*05f0*/  SYNCS.EXCH.64 URZ, [UR8], UR12 ;  /* 0x0000000c08ff75b2 */ /* 0x0087220008000100 */
[----:B------:R3:W1:Y:S01]  /*0600*/  SYNCS.EXCH.64 URZ, [UR8+0x40], UR12 ;  /* 0x0000400c08ff75b2 */ /* 0x0006620008000100 */
        /* <DEDUP_REMOVED lines=13> */
[----:B------:R3:W1:Y:S02]  /*06e0*/  SYNCS.EXCH.64 URZ, [UR8+0x78], UR12 ;  /* 0x0000780c08ff75b2 */ /* 0x0006640008000100 */
[----:B---3--:R-:W-:Y:S01]  /*06f0*/  NOP ;  /* 0x0000000000007918 */ /* 0x008fe20000000000 */
.L_x_9:
[----:B------:R-:W3:Y:S01]  /*0700*/  SHFL.IDX PT, R0, R96, RZ, 0x1f ;  /* 0x00001fff60007589 */ /* 0x000ee200000e0000 */
[----:B------:R-:W-:Y:S01]  /*0710*/  NOP ;  /* 0x0000000000007918 */ /* 0x000fe20000000000 */
[----:B---3--:R-:W-:-:S13]  /*0720*/  ISETP.NE.AND P0, PT, R0, 0x1, PT ;  /* 0x000000010000780c */ /* 0x008fda0003f05270 */
[----:B------:R-:W-:Y:S05]  /*0730*/  @P0 BRA `(.L_x_10) ;  /* 0x0000000000540947 */ /* 0x000fea0003800000 */
[----:B------:R-:W-:Y:S01]  /*0740*/  UMOV UR9, 0x400 ;  /* 0x0000040000097882 */ /* 0x000fe20000000000 */
[----:B------:R-:W-:Y:S01]  /*0750*/  UMOV UR8, 0x20 ;  /* 0x0000002000087882 */ /* 0x000fe20000000000 */
[----:B------:R-:W-:Y:S01]  /*0760*/  UMOV UR7, 0x80 ;  /* 0x0000008000077882 */ /* 0x000fe20000000000 */
[----:B------:R-:W-:Y:S02]  /*0770*/  ULEA UR9, UR37, UR9, 0x18 ;  /* 0x0000000925097291 */ /* 0x000fe4000f8ec0ff */
[----:B------:R-:W-:-:S04]  /*0780*/  UIADD3 UR12, UPT, UPT, -UR8, 0x100000, URZ ;  /* 0x00100000080c7890 */ /* 0x000fc8000fffe1ff */
[----:B------:R-:W-:Y:S02]  /*0790*/  USHF.L.U32 UR13, UR12, 0xb, URZ ;  /* 0x0000000b0c0d7899 */ /* 0x000fe400080006ff */
[----:B------:R-:W-:Y:S02]  /*07a0*/  USHF.L.U32 UR12, UR12, 0x1, URZ ;  /* 0x000000010c0c7899 */ /* 0x000fe400080006ff */
[----:B------:R-:W-:-:S04]  /*07b0*/  UIADD3 UR14, UPT, UPT, -UR7, 0x100000, URZ ;  /* 0x00100000070e7890 */ /* 0x000fc8000fffe1ff */
[----:B------:R-:W-:Y:S02]  /*07c0*/  USHF.L.U32 UR15, UR14, 0xb, URZ ;  /* 0x0000000b0e0f7899 */ /* 0x000fe400080006ff */
[----:B------:R-:W-:Y:S01]  /*07d0*/  USHF.L.U32 UR14, UR14, 0x1, URZ ;  /* 0x000000010e0e7899 */ /* 0x000fe200080006ff */
[----:B------:R-:W-:Y:S01]  /*07e0*/  ELECT P0, URZ, PT ;  /* 0x0000000000ff782f */ /* 0x000fe20003800000 */
[----:B------:R-:W3:Y:S02]  /*07f0*/  FENCE.VIEW.ASYNC.S ;  /* 0x00000000000073c6 */ /* 0x000ee40000000000 */
[----:B---3--:R3:W1:Y:S08]  /*0800*/  SYNCS.EXCH.64 URZ, [UR9+0x80], UR12 ;  /* 0x0000800c09ff75b2 */ /* 0x0086700008000100 */
[----:B------:R3:W1:Y:S01]  /*0810*/  SYNCS.EXCH.64 URZ, [UR9+0xa0], UR14 ;  /* 0x0000a00e09ff75b2 */ /* 0x0006620008000100 */
[----:B------:R3:W1:Y:S01]  /*0820*/  SYNCS.EXCH.64 URZ, [UR9+0x88], UR12 ;  /* 0x0000880c09ff75b2 */ /* 0x0006620008000100 */
[----:B------:R3:W1:Y:S01]  /*0830*/  SYNCS.EXCH.64 URZ, [UR9+0xa8], UR14 ;  /* 0x0000a80e09ff75b2 */ /* 0x0006620008000100 */
[----:B------:R3:W1:Y:S01]  /*0840*/  SYNCS.EXCH.64 URZ, [UR9+0x90], UR12 ;  /* 0x0000900c09ff75b2 */ /* 0x0006620008000100 */
[----:B------:R3:W1:Y:S01]  /*0850*/  SYNCS.EXCH.64 URZ, [UR9+0xb0], UR14 ;  /* 0x0000b00e09ff75b2 */ /* 0x0006620008000100 */
[----:B------:R3:W1:Y:S01]  /*0860*/  SYNCS.EXCH.64 URZ, [UR9+0x98], UR12 ;  /* 0x0000980c09ff75b2 */ /* 0x0006620008000100 */
[----:B------:R3:W1:Y:S01]  /*0870*/  SYNCS.EXCH.64 URZ, [UR9+0xb8], UR14 ;  /* 0x0000b80e09ff75b2 */ /* 0x0006620008000100 */
[----:B------:R-:W-:Y:S01]  /*0880*/  NOP ;  /* 0x0000000000007918 */ /* 0x000fe20000000000 */
.L_x_10:
[----:B------:R-:W2:Y:S01]  /*0890*/  SHFL.IDX PT, R0, R96, RZ, 0x1f ;  /* 0x00001fff60007589 */ /* 0x000ea200000e0000 */
[----:B------:R-:W-:Y:S01]  /*08a0*/  NOP ;  /* 0x0000000000007918 */ /* 0x000fe20000000000 */
[----:B--2---:R-:W-:-:S13]  /*08b0*/  ISETP.NE.AND P0, PT, R0, 0x3, PT ;  /* 0x000000030000780c */ /* 0x004fda0003f05270 */
[----:B------:R-:W-:Y:S05]  /*08c0*/  @P0 BRA `(.L_x_11) ;  /* 0x00000000002c0947 */ /* 0x000fea0003800000 */
[----:B------:R-:W-:Y:S01]  /*08d0*/  UMOV UR8, 0x400 ;  /* 0x0000040000087882 */ /* 0x000fe20000000000 */
[----:B------:R-:W-:Y:S01]  /*08e0*/  UMOV UR7, 0x20 ;  /* 0x0000002000077882 */ /* 0x000fe20000000000 */
[----:B------:R-:W-:Y:S02]  /*08f0*/  ULEA UR8, UR37, UR8, 0x18 ;  /* 0x0000000825087291 */ /* 0x000fe4000f8ec0ff */
[----:B---3--:R-:W-:-:S04]  /*0900*/  UIADD3 UR12, UPT, UPT, -UR7, 0x100000, URZ ;  /* 0x00100000070c7890 */ /* 0x008fc8000fffe1ff */
[----:B------:R-:W-:Y:S02]  /*0910*/  USHF.L.U32 UR13, UR12, 0xb, URZ ;  /* 0x0000000b0c0d7899 */ /* 0x000fe400080006ff */
[----:B------:R-:W-:Y:S01]  /*0920*/  USHF.L.U32 UR12, UR12, 0x1, URZ ;  /* 0x000000010c0c7899 */ /* 0x000fe200080006ff */
[----:B------:R-:W-:Y:S01]  /*0930*/  ELECT P0, URZ, PT ;  /* 0x0000000000ff782f */ /* 0x000fe20003800000 */
[----:B------:R-:W2:Y:S10]  /*0940*/  FENCE.VIEW.ASYNC.S ;  /* 0x00000000000073c6 */ /* 0x000eb40000000000 */
[----:B--2---:R2:W3:Y:S01]  /*0950*/  SYNCS.EXCH.64 URZ, [UR8+0xc0], UR12 ;  /* 0x0000c00c08ff75b2 */ /* 0x0044e20008000100 */
[----:B------:R2:W1:Y:S01]  /*0960*/  SYNCS.EXCH.64 URZ, [UR8+0xc8], UR12 ;  /* 0x0000c80c08ff75b2 */ /* 0x0004620008000100 */
[----:B------:R-:W-:Y:S01]  /*0970*/  NOP ;  /* 0x0000000000007918 */ /* 0x000fe20000000000 */
.L_x_11:
[----:B------:R-:W4:Y:S01]  /*0980*/  SHFL.IDX PT, R0, R96, RZ, 0x1f ;  /* 0x00001fff60007589 */ /* 0x000f2200000e0000 */
[----:B------:R-:W-:Y:S01]  /*0990*/  NOP ;  /* 0x0000000000007918 */ /* 0x000fe20000000000 */
[----:B----4-:R-:W-:-:S13]  /*09a0*/  ISETP.NE.AND P0, PT, R0, 0x4, PT ;  /* 0x000000040000780c */ /* 0x010fda0003f05270 */
[----:B------:R-:W-:Y:S05]  /*09b0*/  @P0 BRA `(.L_x_12) ;  /* 0x0000000000480947 */ /* 0x000fea0003800000 */
[----:B---3--:R-:W-:Y:S01]  /*09c0*/  UMOV UR9, 0x1e0 ;  /* 0x000001e000097882 */ /* 0x008fe20000000000 */
[----:B--2---:R-:W-:Y:S01]  /*09d0*/  UMOV UR8, 0x400 ;  /* 0x0000040000087882 */ /* 0x004fe20000000000 */
[----:B------:R-:W-:Y:S01]  /*09e0*/  USEL UR9, UR9, 0x1a0, UP5 ;  /* 0x000001a009097887 */ /* 0x000fe2000a800000 */
        /* <DEDUP_REMOVED lines=9> */
[----:B------:R-:W2:Y:S02]  /*0a80*/  FENCE.VIEW.ASYNC.S ;  /* 0x00000000000073c6 */ /* 0x000ea40000000000 */
[----:B--2---:R4:W2:Y:S08]  /*0a90*/  SYNCS.EXCH.64 URZ, [UR8+0xd0], UR12 ;  /* 0x0000d00c08ff75b2 */ /* 0x0048b00008000100 */
[----:B------:R4:W3:Y:S01]  /*0aa0*/  SYNCS.EXCH.64 URZ, [UR8+0xe0], UR14 ;  /* 0x0000e00e08ff75b2 */ /* 0x0008e20008000100 */
[----:B------:R4:W1:Y:S01]  /*0ab0*/  SYNCS.EXCH.64 URZ, [UR8+0xd8], UR12 ;  /* 0x0000d80c08ff75b2 */ /* 0x0008620008000100 */
[----:B------:R4:W1:Y:S02]  /*0ac0*/  SYNCS.EXCH.64 URZ, [UR8+0xe8], UR14 ;  /* 0x0000e80e08ff75b2 */ /* 0x0008640008000100 */
[----:B----4-:R-:W-:Y:S01]  /*0ad0*/  NOP ;  /* 0x0000000000007918 */ /* 0x010fe20000000000 */
.L_x_12:
[----:B------:R-:W4:Y:S01]  /*0ae0*/  SHFL.IDX PT, R0, R96, RZ, 0x1f ;  /* 0x00001fff60007589 */ /* 0x000f2200000e0000 */
[----:B------:R-:W-:Y:S01]  /*0af0*/  NOP ;  /* 0x0000000000007918 */ /* 0x000fe20000000000 */
[----:B----4-:R-:W-:-:S13]  /*0b00*/  ISETP.NE.AND P0, PT, R0, 0x5, PT ;  /* 0x000000050000780c */ /* 0x010fda0003f05270 */
[----:B------:R-:W-:Y:S05]  /*0b10*/  @P0 BRA `(.L_x_13) ;  /* 0x0000000000540947 */ /* 0x000fea0003800000 */
[----:B---3--:R-:W-:Y:S01]  /*0b20*/  UMOV UR9, 0x400 ;  /* 0x0000040000097882 */ /* 0x008fe20000000000 */
[----:B--2---:R-:W-:Y:S01]  /*0b30*/  UMOV UR8, 0x1 ;  /* 0x0000000100087882 */ /* 0x004fe20000000000 */
        /* <DEDUP_REMOVED lines=13> */
[----:B------:R4:W1:Y:S01]  /*0c10*/  SYNCS.EXCH.64 URZ, [UR9+0x118], UR14 ;  /* 0x0001180e09ff75b2 */ /* 0x0008620008000100 */
[----:B------:R4:W1:Y:S01]  /*0c20*/  SYNCS.EXCH.64 URZ, [UR9+0x100], UR12 ;  /* 0x0001000c09ff75b2 */ /* 0x0008620008000100 */
[----:B------:R4:W1:Y:S01]  /*0c30*/  SYNCS.EXCH.64 URZ, [UR9+0x120], UR14 ;  /* 0x0001200e09ff75b2 */ /* 0x0008620008000100 */
[----:B------:R4:W1:Y:S01]  /*0c40*/  SYNCS.EXCH.64 URZ, [UR9+0x108], UR12 ;  /* 0x0001080c09ff75b2 */ /* 0x0008620008000100 */
[----:B------:R4:W1:Y:S02]  /*0c50*/  SYNCS.EXCH.64 URZ, [UR9+0x128], UR14 ;  /* 0x0001280e09ff75b2 */ /* 0x0008640008000100 */
[----:B----4-:R-:W-:Y:S01]  /*0c60*/  NOP ;  /* 0x0000000000007918 */ /* 0x010fe20000000000 */
.L_x_13:
[----:B------:R-:W4:Y:S01]  /*0c70*/  SHFL.IDX PT, R0, R96, RZ, 0x1f ;  /* 0x00001fff60007589 */ /* 0x000f2200000e0000 */
[----:B------:R-:W-:Y:S01]  /*0c80*/  ISETP.NE.OR P1, PT, RZ, UR10, !P1 ;  /* 0x0000000aff007c0c */ /* 0x000fe2000cf25670 */
[----:B------:R-:W-:Y:S01]  /*0c90*/  NOP ;  /* 0x0000000000007918 */ /* 0x000fe20000000000 */
[----:B----4-:R-:W-:-:S13]  /*0ca0*/  ISETP.NE.AND P0, PT, R0, 0x3, PT ;  /* 0x000000030000780c */ /* 0x010fda0003f05270 */
[----:B------:R-:W-:Y:S05]  /*0cb0*/  @P0 BRA `(.L_x_14) ;  /* 0x0000000000340947 */ /* 0x000fea0003800000 */
[----:B--2---:R-:W-:Y:S01]  /*0cc0*/  UMOV UR8, 0x400 ;  /* 0x0000040000087882 */ /* 0x004fe20000000000 */
[----:B------:R-:W-:Y:S01]  /*0cd0*/  UMOV UR7, 0x20 ;  /* 0x0000002000077882 */ /* 0x000fe20000000000 */
[----:B------:R-:W-:Y:S02]  /*0ce0*/  ULEA UR8, UR37, UR8, 0x18 ;  /* 0x0000000825087291 */ /* 0x000fe4000f8ec0ff */
[----:B---3--:R-:W-:-:S04]  /*0cf0*/  UIADD3 UR12, UPT, UPT, -UR7, 0x100000, URZ ;  /* 0x00100000070c7890 */ /* 0x008fc8000fffe1ff */
[----:B------:R-:W-:Y:S02]  /*0d00*/  USHF.L.U32 UR13, UR12, 0xb, URZ ;  /* 0x0000000b0c0d7899 */ /* 0x000fe400080006ff */
[----:B------:R-:W-:Y:S01]  /*0d10*/  USHF.L.U32 UR12, UR12, 0x1, URZ ;  /* 0x000000010c0c7899 */ /* 0x000fe200080006ff */
[----:B------:R-:W-:Y:S01]  /*0d20*/  ELECT P0, URZ, PT ;  /* 0x0000000000ff782f */ /* 0x000fe20003800000 */
[----:B------:R-:W2:Y:S10]  /*0d30*/  FENCE.VIEW.ASYNC.S ;  /* 0x00000000000073c6 */ /* 0x000eb40000000000 */
[----:B--2---:R4:W2:Y:S01]  /*0d40*/  SYNCS.EXCH.64 URZ, [UR8+0x130], UR12 ;  /* 0x0001300c08ff75b2 */ /* 0x0048a20008000100 */
[----:B------:R4:W3:Y:S01]  /*0d50*/  SYNCS.EXCH.64 URZ, [UR8+0x140], UR12 ;  /* 0x0001400c08ff75b2 */ /* 0x0008e20008000100 */
[----:B------:R4:W1:Y:S01]  /*0d60*/  SYNCS.EXCH.64 URZ, [UR8+0x138], UR12 ;  /* 0x0001380c08ff75b2 */ /* 0x0008620008000100 */
[----:B------:R4:W1:Y:S02]  /*0d70*/  SYNCS.EXCH.64 URZ, [UR8+0x148], UR12 ;  /* 0x0001480c08ff75b2 */ /* 0x0008640008000100 */
[----:B----4-:R-:W-:Y:S01]  /*0d80*/  NOP ;  /* 0x0000000000007918 */ /* 0x010fe20000000000 */
.L_x_14:
[----:B------:R-:W-:Y:S01]  /*0d90*/  VOTEU.ALL UP1, P1 ;  /* 0x0000000000ff7886 */ /* 0x000fe20000820000 */
[----:B--2---:R-:W2:Y:S01]  /*0da0*/  LDCU UR8, c[0x0][0x36c] ;  /* 0x00006d80ff0877ac */ /* 0x004ea20008000800 */
[----:B------:R-:W-:Y:S01]  /*0db0*/  NOP ;  /* 0x0000000000007918 */ /* 0x000fe20000000000 */
[----:B------:R-:W-:Y:S01]  /*0dc0*/  LOP3.LUT R10, R105, 0x1f, RZ, 0xc0, !PT ;  /* 0x0000001f690a7812 */ /* 0x000fe200078ec0ff */
[----:B---3--:R-:W-:Y:S01]  /*0dd0*/  UMOV UR12, 0x20 ;  /* 0x00000020000c7882 */ /* 0x008fe20000000000 */
[----:B------:R-:W-:Y:S01]  /*0de0*/  @!UP1 UMOV UR7, 0x400 ;  /* 0x0000040000079882 */ /* 0x000fe20000000000 */
[----:B------:R-:W-:-:S04]  /*0df0*/  @!UP1 UIADD3 UR12, UPT, UPT, -UR12, 0x100000, URZ ;  /* 0x001000000c0c9890 */ /* 0x000fc8000fffe1ff */
[----:B------:R-:W-:Y:S02]  /*0e00*/  @!UP1 USHF.L.U32 UR13, UR12, 0xb, URZ ;  /* 0x0000000b0c0d9899 */ /* 0x000fe400080006ff */
[----:B------:R-:W-:Y:S02]  /*0e10*/  @!UP1 USHF.L.U32 UR12, UR12, 0x1, URZ ;  /* 0x000000010c0c9899 */ /* 0x000fe400080006ff */
[----:B------:R-:W-:Y:S01]  /*0e20*/  @!UP1 ULEA UR7, UR37, UR7, 0x18 ;  /* 0x0000000725079291 */ /* 0x000fe2000f8ec0ff */
[----:B------:R-:W-:Y:S01]  /*0e30*/  VOTEU.ALL UP1, P1 ;  /* 0x0000000000ff7886 */ /* 0x000fe20000820000 */
[----:B------:R-:W-:Y:S01]  /*0e40*/  UISETP.NE.AND UP4, UPT, UR10, URZ, UPT ;  /* 0x000000ff0a00728c */ /* 0x000fe2000bf85270 */
[----:B------:R-:W3:Y:S09]  /*0e50*/  FENCE.VIEW.ASYNC.S ;  /* 0x00000000000073c6 */ /* 0x000ef20000000000 */
[----:B---3--:R3:W4:Y:S01]  /*0e60*/  @!UP1 SYNCS.EXCH.64 URZ, [UR7+0x150], UR12 ;  /* 0x0001500c07ff95b2 */ /* 0x0087220008000100 */
[----:B--2---:R-:W-:-:S09]  /*0e70*/  UISETP.EQ.U32.AND UP1, UPT, UR8, 0x1, UPT ;  /* 0x000000010800788c */ /* 0x004fd2000bf22070 */
[----:B------:R-:W-:Y:S05]  /*0e80*/  BRA.U !UP1, `(.L_x_15) ;  /* 0x0000000109087547 */ /* 0x000fea000b800000 */
[----:B-1--4-:R-:W-:Y:S01]  /*0e90*/  UCGABAR_ARV ;  /* 0x00000000000079c7 */ /* 0x012fe20008000000 */
[----:B------:R-:W-:Y:S05]  /*0ea0*/  BRA `(.L_x_16) ;  /* 0x0000000000047947 */ /* 0x000fea0003800000 */
.L_x_15:
[----:B-1--4-:R-:W-:Y:S01]  /*0eb0*/  NOP ;  /* 0x0000000000007918 */ /* 0x012fe20000000000 */
.L_x_16:
[----:B------:R-:W1:Y:S01]  /*0ec0*/  S2R R15, SR_CTAID.Y ;  /* 0x00000000000f7919 */ /* 0x000e620000002600 */
[----:B------:R-:W-:-:S05]  /*0ed0*/  CS2R.32 R91, SR_CgaSize ;  /* 0x00000000005b7805 */ /* 0x000fca0000008a00 */
[----:B------:R-:W-:-:S05]  /*0ee0*/  IMAD R91, R91, -0xa0, RZ ;  /* 0xffffff605b5b7824 */ /* 0x000fca00078e02ff */
[----:B---3--:R-:W-:-:S14]  /*0ef0*/  R2UR UR7, R91 ;  /* 0x000000005b0772ca */ /* 0x008fdc00000e0000 */
[----:B------:R-:W2:Y:S01]  /*0f00*/  LDCU UR7, c[0x0][UR7+0x2b4] ;  /* 0x00005680070777ac */ /* 0x000ea20008000800 */
[----:B------:R-:W-:-:S05]  /*0f10*/  CS2R.32 R0, SR_CgaSize ;  /* 0x0000000000007805 */ /* 0x000fca0000008a00 */
[----:B------:R-:W-:-:S06]  /*0f20*/  IMAD R0, R0, -0xa0, RZ ;  /* 0xffffff6000007824 */ /* 0x000fcc00078e02ff */
[----:B------:R-:W3:Y:S01]  /*0f30*/  LDC R0, c[0x0][R0+0x2a4] ;  /* 0x0000a90000007b82 */ /* 0x000ee20000000800 */
[----:B------:R-:W-:Y:S01]  /*0f40*/  PRMT R8, RZ, 0x7610, R8 ;  /* 0x00007610ff087816 */ /* 0x000fe20000000008 */
[----:B------:R-:W4:Y:S01]  /*0f50*/  S2R R9, SR_CTAID.X ;  /* 0x0000000000097919 */ /* 0x000f220000002500 */
[----:B------:R-:W-:-:S05]  /*0f60*/  CS2R.32 R91, SR_CgaSize ;  /* 0x00000000005b7805 */ /* 0x000fca0000008a00 */
[----:B------:R-:W-:-:S05]  /*0f70*/  IMAD R91, R91, -0xa0, RZ ;  /* 0xffffff605b5b7824 */ /* 0x000fca00078e02ff */
[----:B------:R-:W-:-:S14]  /*0f80*/  R2UR UR8, R91 ;  /* 0x000000005b0872ca */ /* 0x000fdc00000e0000 */
[----:B------:R-:W3:Y:S01]  /*0f90*/  LDCU UR8, c[0x0][UR8+0x2b0] ;  /* 0x00005600080877ac */ /* 0x000ee20008000800 */
[----:B------:R-:W-:Y:S01]  /*0fa0*/  UISETP.NE.AND UP2, UPT, UR10, 0x2, UPT ;  /* 0x000000020a00788c */ /* 0x000fe2000bf45270 */
[----:B------:R-:W2:Y:S01]  /*0fb0*/  LDC R11, c[0x0][0xb24] ;  /* 0x0002c900ff0b7b82 */ /* 0x000ea20000000800 */
[----:B------:R-:W-:-:S05]  /*0fc0*/  CS2R.32 R2, SR_CgaSize ;  /* 0x0000000000027805 */ /* 0x000fca0000008a00 */
[----:B------:R-:W-:-:S06]  /*0fd0*/  IMAD R2, R2, -0xa0, RZ ;  /* 0xffffff6002027824 */ /* 0x000fcc00078e02ff */
[----:B------:R-:W3:Y:S08]  /*0fe0*/  LDC R2, c[0x0][R2+0x2a0] ;  /* 0x0000a80002027b82 */ /* 0x000ef00000000800 */
[----:B------:R-:W3:Y:S01]  /*0ff0*/  LDC R40, c[0x0][0xb24] ;  /* 0x0002c900ff287b82 */ /* 0x000ee20000000800 */
[----:B-1----:R-:W-:-:S07]  /*1000*/  I2FP.F32.U32 R90, R15 ;  /* 0x0000000f005a7245 */ /* 0x002fce0000201000 */
[----:B------:R-:W1:Y:S01]  /*1010*/  S2UR UR36, SR_CTAID.Z ;  /* 0x00000000002479c3 */ /* 0x000e620000002700 */
[----:B--2---:R-:W-:Y:S01]  /*1020*/  ISETP.GE.AND P0, PT, R11, 0x1, PT ;  /* 0x000000010b00780c */ /* 0x004fe20003f06270 */
[----:B----4-:R-:W-:Y:S01]  /*1030*/  IMAD.MOV.U32 R14, RZ, RZ, R9 ;  /* 0x000000ffff0e7224 */ /* 0x010fe200078e0009 */
[----:B------:R-:W-:Y:S01]  /*1040*/  I2FP.F32.U32 R91, R9 ;  /* 0x00000009005b7245 */ /* 0x000fe20000201000 */
[----:B------:R-:W-:Y:S01]  /*1050*/  FMUL R90, R90, UR7 ;  /* 0x000000075a5a7c20 */ /* 0x000fe20008400000 */
[----:B------:R-:W2:Y:S03]  /*1060*/  LDCU UR7, c[0x0][0xb30] ;  /* 0x00016600ff0777ac */ /* 0x000ea60008000800 */
[----:B---3--:R-:W-:Y:S02]  /*1070*/  FMUL R91, R91, UR8 ;  /* 0x000000085b5b7c20 */ /* 0x008fe40008400000 */
[----:B------:R-:W3:Y:S08]  /*1080*/  F2I.U32.TRUNC.NTZ R90, R90 ;  /* 0x0000005a005a7305 */ /* 0x000ef0000020f000 */
[----:B------:R-:W4:Y:S01]  /*1090*/  F2I.U32.TRUNC.NTZ R91, R91 ;  /* 0x0000005b005b7305 */ /* 0x000f22000020f000 */
[----:B--2---:R-:W-:Y:S01]  /*10a0*/  UISETP.NE.AND UP3, UPT, UR7, 0x1, UPT ;  /* 0x000000010700788c */ /* 0x004fe2000bf65270 */
[----:B---3--:R-:W-:-:S05]  /*10b0*/  IADD3 R90, PT, PT, -R90, RZ, RZ ;  /* 0x000000ff5a5a7210 */ /* 0x008fca0007ffe1ff */
[----:B------:R-:W-:Y:S01]  /*10c0*/  IMAD R90, R0, R90, R15 ;  /* 0x0000005a005a7224 */ /* 0x000fe200078e020f */
[----:B------:R-:W-:Y:S01]  /*10d0*/  PRMT R0, RZ, 0x7610, R0 ;  /* 0x00007610ff007816 */ /* 0x000fe20000000000 */
[----:B----4-:R-:W-:-:S04]  /*10e0*/  IMAD.MOV R91, RZ, RZ, -R91 ;  /* 0x000000ffff5b7224 */ /* 0x010fc800078e0a5b */
[----:B------:R-:W-:Y:S01]  /*10f0*/  IMAD R91, R2, R91, R9 ;  /* 0x0000005b025b7224 */ /* 0x000fe200078e0209 */
[----:B-1----:R-:W-:Y:S06]  /*1100*/  BRA.U UP4, `(.L_x_17) ;  /* 0x0000000104247547 */ /* 0x002fec000b800000 */
[----:B------:R-:W-:Y:S01]  /*1110*/  ISETP.NE.AND P1, PT, R90, RZ, PT ;  /* 0x000000ff5a00720c */ /* 0x000fe20003f25270 */
[----:B------:R-:W-:Y:S01]  /*1120*/  IMAD.MOV.U32 R0, RZ, RZ, 0x3 ;  /* 0x00000003ff007424 */ /* 0x000fe200078e00ff */
[C---:B------:R-:W-:Y:S02]  /*1130*/  LOP3.LUT R2, R91.reuse, 0xfffffffe, RZ, 0xc0, !PT ;  /* 0xfffffffe5b027812 */ /* 0x040fe400078ec0ff */
[----:B------:R-:W-:Y:S02]  /*1140*/  ISETP.LT.U32.OR P1, PT, R91, 0x2, !P1 ;  /* 0x000000025b00780c */ /* 0x000fe40004f21470 */
[----:B------:R-:W-:Y:S02]  /*1150*/  SHF.L.U32 R0, R0, R2, RZ ;  /* 0x0000000200007219 */ /* 0x000fe400000006ff */
[----:B------:R-:W-:Y:S02]  /*1160*/  SEL R4, RZ, 0x1, !P1 ;  /* 0x00000001ff047807 */ /* 0x000fe40004800000 */
[----:B------:R-:W-:-:S05]  /*1170*/  SEL R3, RZ, 0x2, !P1 ;  /* 0x00000002ff037807 */ /* 0x000fca0004800000 */
[----:B------:R-:W-:-:S05]  /*1180*/  IMAD.IADD R3, R4, 0x1, R3 ;  /* 0x0000000104037824 */ /* 0x000fca00078e0203 */
[----:B------:R-:W-:Y:S02]  /*1190*/  PRMT R8, R3, 0x7610, R8 ;  /* 0x0000761003087816 */ /* 0x000fe40000000008 */
.L_x_17:
[----:B------:R-:W-:Y:S05]  /*11a0*/  @!P0 BRA `(.L_x_18) ;  /* 0x0000000000b88947 */ /* 0x000fea0003800000 */
[----:B------:R-:W1:Y:S01]  /*11b0*/  LDC.64 R4, c[0x0][0xb18] ;  /* 0x0002c600ff047b82 */ /* 0x000e620000000a00 */
[----:B------:R-:W-:-:S07]  /*11c0*/  ISETP.NE.AND P0, PT, R11, 0x1, PT ;  /* 0x000000010b00780c */ /* 0x000fce0003f05270 */
[----:B------:R-:W2:Y:S08]  /*11d0*/  LDC R14, c[0x0][0xb0c] ;  /* 0x0002c300ff0e7b82 */ /* 0x000eb00000000800 */
[----:B------:R-:W3:Y:S08]  /*11e0*/  LDC R16, c[0x0][0x370] ;  /* 0x0000dc00ff107b82 */ /* 0x000ef00000000800 */
[----:B------:R-:W4:Y:S01]  /*11f0*/  LDC R13, c[0x0][0x374] ;  /* 0x0000dd00ff0d7b82 */ /* 0x000f220000000800 */
[----:B-1----:R-:W-:-:S07]  /*1200*/  ISETP.NE.AND P1, PT, R4, 0x1, PT ;  /* 0x000000010400780c */ /* 0x002fce0003f25270 */
[----:B------:R-:W3:Y:S01]  /*1210*/  LDC.64 R6, c[0x0][0xb10] ;  /* 0x0002c400ff067b82 */ /* 0x000ee20000000a00 */
[----:B--2---:R-:W-:-:S07]  /*1220*/  ISETP.NE.AND P2, PT, R14, 0x1, PT ;  /* 0x000000010e00780c */ /* 0x004fce0003f45270 */
[----:B------:R-:W1:Y:S08]  /*1230*/  LDC R12, c[0x0][0xb20] ;  /* 0x0002c800ff0c7b82 */ /* 0x000e700000000800 */
[----:B------:R-:W2:Y:S01]  /*1240*/  LDC.64 R2, c[0x0][0xb28] ;  /* 0x0002ca00ff027b82 */ /* 0x000ea20000000a00 */
[----:B----4-:R-:W-:-:S04]  /*1250*/  IMAD.HI.U32 R17, R13, R5, RZ ;  /* 0x000000050d117227 */ /* 0x010fc800078e00ff */
[----:B------:R-:W-:-:S04]  /*1260*/  IMAD.HI.U32 R5, R15, R5, RZ ;  /* 0x000000050f057227 */ /* 0x000fc800078e00ff */
[----:B---3--:R-:W-:-:S05]  /*1270*/  IMAD.HI.U32 R18, R16, R6, RZ ;  /* 0x0000000610127227 */ /* 0x008fca00078e00ff */
[-C--:B------:R-:W-:Y:S01]  /*1280*/  @P2 SHF.R.U32.HI R16, RZ, R7.reuse, R18 ;  /* 0x00000007ff102219 */ /* 0x080fe20000011612 */
[----:B------:R-:W-:Y:S01]  /*1290*/  IMAD.HI.U32 R18, R9, R6, RZ ;  /* 0x0000000609127227 */ /* 0x000fe200078e00ff */
[-C--:B-1----:R-:W-:Y:S02]  /*12a0*/  @P1 SHF.R.U32.HI R13, RZ, R12.reuse, R17 ;  /* 0x0000000cff0d1219 */ /* 0x082fe40000011611 */
[----:B------:R-:W-:Y:S02]  /*12b0*/  SHF.R.U32.HI R5, RZ, R12, R5 ;  /* 0x0000000cff057219 */ /* 0x000fe40000011605 */
[----:B------:R-:W-:Y:S02]  /*12c0*/  SHF.R.U32.HI R18, RZ, R7, R18 ;  /* 0x00000007ff127219 */ /* 0x000fe40000011612 */
[----:B------:R-:W-:Y:S01]  /*12d0*/  SEL R5, R15, R5, !P1 ;  /* 0x000000050f057207 */ /* 0x000fe20004800000 */
[----:B--2---:R-:W-:Y:S01]  /*12e0*/  IMAD.HI.U32 R17, R13, R2, RZ ;  /* 0x000000020d117227 */ /* 0x004fe200078e00ff */
[----:B------:R-:W-:-:S03]  /*12f0*/  SEL R18, R9, R18, !P2 ;  /* 0x0000001209127207 */ /* 0x000fc60005000000 */
[----:B------:R-:W-:Y:S01]  /*1300*/  IMAD.HI.U32 R6, R16, R2, RZ ;  /* 0x0000000210067227 */ /* 0x000fe200078e00ff */
[----:B------:R-:W-:-:S04]  /*1310*/  @P0 SHF.R.U32.HI R13, RZ, R3, R17 ;  /* 0x00000003ff0d0219 */ /* 0x000fc80000011611 */
[----:B------:R-:W-:Y:S01]  /*1320*/  @P0 SHF.R.U32.HI R16, RZ, R3, R6 ;  /* 0x00000003ff100219 */ /* 0x000fe20000011606 */
[----:B------:R-:W-:-:S04]  /*1330*/  IMAD R13, R13, R11, RZ ;  /* 0x0000000b0d0d7224 */ /* 0x000fc800078e02ff */
[----:B------:R-:W-:Y:S01]  /*1340*/  IMAD R6, R16, R11, RZ ;  /* 0x0000000b10067224 */ /* 0x000fe200078e02ff */
[----:B------:R-:W-:-:S04]  /*1350*/  ISETP.GE.AND P1, PT, R5, R13, PT ;  /* 0x0000000d0500720c */ /* 0x000fc80003f26270 */
[----:B------:R-:W-:Y:S01]  /*1360*/  ISETP.GE.OR P1, PT, R18, R6, P1 ;  /* 0x000000061200720c */ /* 0x000fe20000f26670 */
[----:B------:R-:W-:-:S05]  /*1370*/  IMAD.HI.U32 R6, R5, R2, RZ ;  /* 0x0000000205067227 */ /* 0x000fca00078e00ff */
[----:B------:R-:W-:-:S04]  /*1380*/  SHF.R.U32.HI R6, RZ, R3, R6 ;  /* 0x00000003ff067219 */ /* 0x000fc80000011606 */
[----:B------:R-:W-:-:S03]  /*1390*/  SEL R6, R5, R6, !P0 ;  /* 0x0000000605067207 */ /* 0x000fc60004000000 */
[----:B------:R-:W-:Y:S01]  /*13a0*/  @!P1 IMAD.HI.U32 R7, R18, R2, RZ ;  /* 0x0000000212079227 */ /* 0x000fe200078e00ff */
[----:B------:R-:W-:-:S04]  /*13b0*/  IADD3 R2, PT, PT, -R6, RZ, RZ ;  /* 0x000000ff06027210 */ /* 0x000fc80007ffe1ff */
[----:B------:R-:W-:Y:S01]  /*13c0*/  @!P1 SHF.R.U32.HI R3, RZ, R3, R7 ;  /* 0x00000003ff039219 */ /* 0x000fe20000011607 */
[----:B------:R-:W-:Y:S01]  /*13d0*/  IMAD R2, R11, R2, R5 ;  /* 0x000000020b027224 */ /* 0x000fe200078e0205 */
[----:B------:R-:W-:Y:S02]  /*13e0*/  IADD3 R7, PT, PT, -R5, RZ, RZ ;  /* 0x000000ff05077210 */ /* 0x000fe40007ffe1ff */
[----:B------:R-:W-:-:S03]  /*13f0*/  @!P1 SEL R3, R18, R3, !P0 ;  /* 0x0000000312039207 */ /* 0x000fc60004000000 */
[----:B------:R-:W-:Y:S02]  /*1400*/  IMAD R7, R4, R7, R15 ;  /* 0x0000000704077224 */ /* 0x000fe400078e020f */
[--C-:B------:R-:W-:Y:S02]  /*1410*/  @!P1 IMAD.IADD R6, R6, 0x1, -R3.reuse ;  /* 0x0000000106069824 */ /* 0x100fe400078e0a03 */
[----:B------:R-:W-:Y:S01]  /*1420*/  @!P1 IMAD R3, R2, R16, R3 ;  /* 0x0000001002039224 */ /* 0x000fe200078e0203 */
[----:B------:R-:W-:Y:S01]  /*1430*/  IADD3 R2, PT, PT, -R18, RZ, RZ ;  /* 0x000000ff12027210 */ /* 0x000fe20007ffe1ff */
[----:B------:R-:W-:Y:S02]  /*1440*/  @!P1 IMAD R5, R6, R11, R18 ;  /* 0x0000000b06059224 */ /* 0x000fe400078e0212 */
[----:B------:R-:W-:Y:S02]  /*1450*/  @!P1 IMAD.MOV.U32 R18, RZ, RZ, R3 ;  /* 0x000000ffff129224 */ /* 0x000fe400078e0003 */
[----:B------:R-:W-:-:S02]  /*1460*/  IMAD R2, R14, R2, R9 ;  /* 0x000000020e027224 */ /* 0x000fc400078e0209 */
[----:B------:R-:W-:Y:S02]  /*1470*/  IMAD R15, R5, R4, R7 ;  /* 0x00000004050f7224 */ /* 0x000fe400078e0207 */
[----:B------:R-:W-:Y:S02]  /*1480*/  IMAD R14, R18, R14, R2 ;  /* 0x0000000e120e7224 */ /* 0x000fe400078e0202 */
.L_x_18:
[----:B------:R-:W-:Y:S05]  /*1490*/  BRA.U UP3, `(.L_x_19) ;  /* 0x0000000103407547 */ /* 0x000fea000b800000 */
[----:B------:R-:W1:Y:S08]  /*14a0*/  LDC.64 R4, c[0x0][0xb10] ;  /* 0x0002c400ff047b82 */ /* 0x000e700000000a00 */
[----:B------:R-:W2:Y:S08]  /*14b0*/  LDC.64 R2, c[0x0][0xb18] ;  /* 0x0002c600ff027b82 */ /* 0x000eb00000000a00 */
[----:B------:R-:W3:Y:S08]  /*14c0*/  LDC R6, c[0x0][0xb20] ;  /* 0x0002c800ff067b82 */ /* 0x000ef00000000800 */
[----:B------:R-:W4:Y:S01]  /*14d0*/  LDC R7, c[0x0][0xb0c] ;  /* 0x0002c300ff077b82 */ /* 0x000f220000000800 */
[----:B-1----:R-:W-:-:S05]  /*14e0*/  IMAD.HI.U32 R4, R14, R4, RZ ;  /* 0x000000040e047227 */ /* 0x002fca00078e00ff */
[----:B------:R-:W-:Y:S01]  /*14f0*/  SHF.R.U32.HI R4, RZ, R5, R4 ;  /* 0x00000005ff047219 */ /* 0x000fe20000011604 */
[----:B--2---:R-:W-:Y:S01]  /*1500*/  IMAD.HI.U32 R3, R15, R3, RZ ;  /* 0x000000030f037227 */ /* 0x004fe200078e00ff */
[----:B------:R-:W-:-:S04]  /*1510*/  ISETP.NE.AND P0, PT, R2, 0x1, PT ;  /* 0x000000010200780c */ /* 0x000fc80003f05270 */
[----:B---3--:R-:W-:-:S04]  /*1520*/  SHF.R.U32.HI R3, RZ, R6, R3 ;  /* 0x00000006ff037219 */ /* 0x008fc80000011603 */
[----:B------:R-:W-:Y:S02]  /*1530*/  SEL R3, R15, R3, !P0 ;  /* 0x000000030f037207 */ /* 0x000fe40004000000 */
[----:B----4-:R-:W-:-:S04]  /*1540*/  ISETP.NE.AND P1, PT, R7, 0x1, PT ;  /* 0x000000010700780c */ /* 0x010fc80003f25270 */
[----:B------:R-:W-:-:S05]  /*1550*/  SEL R5, R14, R4, !P1 ;  /* 0x000000040e057207 */ /* 0x000fca0004800000 */
[----:B------:R-:W-:Y:S02]  /*1560*/  IMAD.IADD R4, R3, 0x1, -R5 ;  /* 0x0000000103047824 */ /* 0x000fe400078e0a05 */
[----:B------:R-:W-:Y:S02]  /*1570*/  IMAD.IADD R3, R5, 0x1, -R3 ;  /* 0x0000000105037824 */ /* 0x000fe400078e0a03 */
[----:B------:R-:W-:Y:S02]  /*1580*/  IMAD R14, R4, R7, R14 ;  /* 0x00000007040e7224 */ /* 0x000fe400078e020e */
[----:B------:R-:W-:Y:S02]  /*1590*/  IMAD R15, R3, R2, R15 ;  /* 0x00000002030f7224 */ /* 0x000fe400078e020f */
.L_x_19:
[----:B------:R-:W-:Y:S05]  /*15a0*/  BRA.U !UP1, `(.L_x_20) ;  /* 0x00000001090c7547 */ /* 0x000fea000b800000 */
[----:B------:R-:W-:Y:S01]  /*15b0*/  UCGABAR_WAIT ;  /* 0x0000000000007dc7 */ /* 0x000fe20008000000 */
[----:B------:R-:W-:Y:S01]  /*15c0*/  CCTL.IVALL ;  /* 0x00000000ff00798f */ /* 0x000fe20002000000 */
[----:B------:R-:W-:Y:S05]  /*15d0*/  BRA `(.L_x_21) ;  /* 0x0000000000047947 */ /* 0x000fea0003800000 */
.L_x_20:
[----:B------:R-:W-:Y:S06]  /*15e0*/  BAR.SYNC.DEFER_BLOCKING 0x0 ;  /* 0x0000000000007b1d */ /* 0x000fec0000010000 */
.L_x_21:
[----:B------:R-:W-:Y:S05]  /*15f0*/  BRA.U UP2, `(.L_x_22) ;  /* 0x0000001502447547 */ /* 0x000fea000b800000 */
[----:B------:R-:W1:Y:S01]  /*1600*/  LDCU UR4, c[0x0][0x38c] ;  /* 0x00007180ff0477ac */ /* 0x000e620008000800 */
[----:B------:R-:W2:Y:S01]  /*1610*/  LDC R8, c[0x0][0x370] ;  /* 0x0000dc00ff087b82 */ /* 0x000ea20000000800 */
[C---:B------:R-:W-:Y:S01]  /*1620*/  IMAD.SHL.U32 R19, R9.reuse, 0x40, RZ ;  /* 0x0000004009137824 */ /* 0x040fe200078e00ff */
[----:B------:R-:W-:Y:S01]  /*1630*/  PLOP3.LUT P1, PT, PT, PT, UP5, 0x80, 0x8 ;  /* 0x000000000008781c */ /* 0x000fe20003f2f058 */
[----:B------:R-:W-:Y:S01]  /*1640*/  UISETP.NE.AND UP1, UPT, UR10, URZ, UPT ;  /* 0x000000ff0a00728c */ /* 0x000fe2000bf25270 */
[----:B------:R-:W-:Y:S01]  /*1650*/  ISETP.NE.AND P4, PT, R10, RZ, P5 ;  /* 0x000000ff0a00720c */ /* 0x000fe20002f85270 */
[----:B------:R-:W-:Y:S01]  /*1660*/  IMAD.SHL.U32 R18, R9, 0x80, RZ ;  /* 0x0000008009127824 */ /* 0x000fe200078e00ff */
[----:B------:R-:W-:Y:S01]  /*1670*/  PLOP3.LUT P1, PT, P1, PT, PT, 0x8, 0x80 ;  /* 0x000000000080781c */ /* 0x000fe20000f2e170 */
[----:B------:R-:W-:Y:S01]  /*1680*/  IMAD.MOV.U32 R17, RZ, RZ, 0x1 ;  /* 0x00000001ff117424 */ /* 0x000fe200078e00ff */
[----:B------:R-:W3:Y:S01]  /*1690*/  LDC R0, c[0x0][0x374] ;  /* 0x0000dd00ff007b82 */ /* 0x000ee20000000800 */
[----:B------:R-:W-:Y:S01]  /*16a0*/  IMAD.MOV.U32 R16, RZ, RZ, RZ ;  /* 0x000000ffff107224 */ /* 0x000fe200078e00ff */
[----:B------:R-:W-:Y:S01]  /*16b0*/  CS2R R12, SRZ ;  /* 0x00000000000c7805 */ /* 0x000fe2000001ff00 */
[----:B------:R-:W-:Y:S01]  /*16c0*/  IMAD.MOV.U32 R11, RZ, RZ, 0x1 ;  /* 0x00000001ff0b7424 */ /* 0x000fe200078e00ff */
[----:B------:R-:W-:Y:S01]  /*16d0*/  LOP3.LUT R19, R19, 0x40, RZ, 0xc0, !PT ;  /* 0x0000004013137812 */ /* 0x000fe200078ec0ff */
[----:B------:R-:W4:Y:S01]  /*16e0*/  LDCU.64 UR14, c[0x0][0x348] ;  /* 0x00006900ff0e77ac */ /* 0x000f220008000a00 */
[----:B-1----:R-:W-:-:S02]  /*16f0*/  UIADD3 UR5, UPT, UPT, UR4, 0x3f, URZ ;  /* 0x0000003f04057890 */ /* 0x002fc4000fffe0ff */
[----:B------:R-:W-:Y:S02]  /*1700*/  USEL UR22, UR6, 0x2, UP1 ;  /* 0x0000000206167887 */ /* 0x000fe40008800000 */
[----:B------:R-:W-:Y:S01]  /*1710*/  USHF.R.S32.HI UR7, URZ, 0x1f, UR5 ;  /* 0x0000001fff077899 */ /* 0x000fe20008011405 */
[----:B------:R-:W-:-:S03]  /*1720*/  UMOV UR23, URZ ;  /* 0x000000ff00177c82 */ /* 0x000fc60008000000 */
[----:B------:R-:W-:Y:S02]  /*1730*/  ULEA.HI UR7, UR7, UR5, URZ, 0x6 ;  /* 0x0000000507077291 */ /* 0x000fe4000f8f30ff */
[----:B------:R-:W-:Y:S02]  /*1740*/  UIADD3 UR5, UPT, UPT, UR4, -0x1, URZ ;  /* 0xffffffff04057890 */ /* 0x000fe4000fffe0ff */
[----:B------:R-:W-:Y:S02]  /*1750*/  USHF.R.S32.HI UR7, URZ, 0x6, UR7 ;  /* 0x00000006ff077899 */ /* 0x000fe40008011407 */
[----:B------:R-:W-:Y:S02]  /*1760*/  UISETP.GE.U32.AND UP2, UPT, UR5, -0x7f, UPT ;  /* 0xffffff810500788c */ /* 0x000fe4000bf46070 */
[----:B------:R-:W-:Y:S02]  /*1770*/  UISETP.LT.U32.AND UP0, UPT, UR7, 0x8, UPT ;  /* 0x000000080700788c */ /* 0x000fe4000bf01070 */
[----:B------:R-:W-:-:S02]  /*1780*/  UIADD3 UR4, UPT, UPT, UR4, 0x7e, URZ ;  /* 0x0000007e04047890 */ /* 0x000fc4000fffe0ff */
[----:B------:R-:W-:-:S04]  /*1790*/  USEL UR5, UR7, 0x8, UP0 ;  /* 0x0000000807057887 */ /* 0x000fc80008000000 */
[----:B------:R-:W-:Y:S02]  /*17a0*/  UIADD3 UR21, UPT, UPT, UR5, -0x1, URZ ;  /* 0xffffffff05157890 */ /* 0x000fe4000fffe0ff */
[----:B------:R-:W-:Y:S02]  /*17b0*/  @UP2 UIADD3 UR21, UPT, UPT, UR5, URZ, URZ ;  /* 0x000000ff05152290 */ /* 0x000fe4000fffe0ff */
[----:B------:R-:W-:Y:S02]  /*17c0*/  UIADD3 UR24, UPT, UPT, UR7, -UR5, URZ ;  /* 0x8000000507187290 */ /* 0x000fe4000fffe0ff */
[----:B------:R-:W-:Y:S02]  /*17d0*/  UIADD3 UR13, UPT, UPT, UR21, 0x1, URZ ;  /* 0x00000001150d7890 */ /* 0x000fe4000fffe0ff */
[----:B--2-4-:R-:W-:-:S12]  /*17e0*/  UIADD3 UR21, UPT, UPT, -UR21, URZ, URZ ;  /* 0x000000ff15157290 */ /* 0x014fd8000fffe1ff */
.L_x_42:
[----:B------:R-:W-:Y:S01]  /*17f0*/  UISETP.NE.AND UP0, UPT, UR37, URZ, UPT ;  /* 0x000000ff2500728c */ /* 0x000fe2000bf05270 */
[----:B------:R-:W1:Y:S08]  /*1800*/  S2UR UR37, SR_CgaCtaId ;  /* 0x00000000002579c3 */ /* 0x000e700000008800 */
[----:B------:R-:W-:Y:S05]  /*1810*/  BRA.U UP0, `(.L_x_23) ;  /* 0x0000000100347547 */ /* 0x000fea000b800000 */
[----:B------:R-:W2:Y:S01]  /*1820*/  S2R R2, SR_CgaCtaId ;  /* 0x0000000000027919 */ /* 0x000ea20000008800 */
[----:B------:R-:W-:-:S04]  /*1830*/  MOV R3, 0x400 ;  /* 0x0000040000037802 */ /* 0x000fc80000000f00 */
[----:B--2---:R-:W-:Y:S02]  /*1840*/  LEA R2, R2, R3, 0x18 ;  /* 0x0000000302027211 */ /* 0x004fe400078ec0ff */
[----:B------:R-:W-:-:S03]  /*1850*/  SHF.L.U32 R3, R11, 0x1f, RZ ;  /* 0x0000001f0b037819 */ /* 0x000fc600000006ff */
[----:B------:R-:W-:-:S04]  /*1860*/  IMAD R2, R12, 0x8, R2 ;  /* 0x000000080c027824 */ /* 0x000fc800078e0202 */
[----:B------:R-:W2:Y:S02]  /*1870*/  SYNCS.PHASECHK.TRANS64.TRYWAIT P0, [R2+URZ+0x140], R3 ;  /* 0x00014003020075a7 */ /* 0x000ea400080011ff */
[----:B--2---:R-:W-:Y:S05]  /*1880*/  @!P0 BRA `(.L_x_24) ;  /* 0x0000007c00a48947 */ /* 0x004fea0003800000 */
.L_x_153:
[----:B------:R-:W-:Y:S01]  /*1890*/  VIADD R12, R12, 0x1 ;  /* 0x000000010c0c7836 */ /* 0x000fe20000000000 */
[----:B------:R2:W-:Y:S04]  /*18a0*/  SYNCS.ARRIVE.TRANS64.A1T0 RZ, [R2+URZ+0x130], RZ ;  /* 0x000130ff02ff79a7 */ /* 0x0005e800081000ff */
[----:B------:R-:W-:-:S04]  /*18b0*/  ISETP.NE.AND P0, PT, R12, 0x2, PT ;  /* 0x000000020c00780c */ /* 0x000fc80003f05270 */
[----:B------:R-:W-:Y:S02]  /*18c0*/  SEL R12, R12, RZ, P0 ;  /* 0x000000ff0c0c7207 */ /* 0x000fe40000000000 */
[----:B--2---:R-:W-:-:S04]  /*18d0*/  SEL R2, RZ, 0x1, P0 ;  /* 0x00000001ff027807 */ /* 0x004fc80000000000 */
[----:B------:R-:W-:-:S07]  /*18e0*/  LOP3.LUT R11, R11, R2, RZ, 0x3c, !PT ;  /* 0x000000020b0b7212 */ /* 0x000fce00078e3cff */
.L_x_23:
[----:B------:R-:W-:Y:S01]  /*18f0*/  UMOV UR6, 0x400 ;  /* 0x0000040000067882 */ /* 0x000fe20000000000 */
[----:B------:R-:W-:Y:S01]  /*1900*/  SHF.L.U32 R2, R17, 0x1f, RZ ;  /* 0x0000001f11027819 */ /* 0x000fe200000006ff */
[----:B-1----:R-:W-:Y:S01]  /*1910*/  ULEA UR6, UR37, UR6, 0x18 ;  /* 0x0000000625067291 */ /* 0x002fe2000f8ec0ff */
[----:B------:R-:W-:Y:S01]  /*1920*/  R2UR UR35, R18 ;  /* 0x00000000122372ca */ /* 0x000fe200000e0000 */
[----:B------:R-:W-:Y:S01]  /*1930*/  UISETP.GE.U32.AND UP0, UPT, UR4, 0x7f, UPT ;  /* 0x0000007f0400788c */ /* 0x000fe2000bf06070 */
[----:B------:R-:W-:Y:S01]  /*1940*/  R2UR UR11, R19 ;  /* 0x00000000130b72ca */ /* 0x000fe200000e0000 */
[----:B------:R-:W-:Y:S01]  /*1950*/  ULEA UR8, UR23, UR6, 0x3 ;  /* 0x0000000617087291 */ /* 0x000fe2000f8e18ff */
[----:B------:R-:W-:-:S08]  /*1960*/  UMOV UR25, URZ ;  /* 0x000000ff00197c82 */ /* 0x000fd00008000000 */
[----:B------:R1:W2:Y:S01]  /*1970*/  SYNCS.PHASECHK.TRANS64.TRYWAIT P0, [UR8+0x40], R2 ;  /* 0x00004002ff0075a7 */ /* 0x0002a20008001108 */
[----:B------:R-:W-:-:S13]  /*1980*/  R2UR UR8, R15 ;  /* 0x000000000f0872ca */ /* 0x000fda00000e0000 */
[----:B------:R-:W-:Y:S01]  /*1990*/  ULEA UR11, UR8, UR11, 0x7 ;  /* 0x0000000b080b7291 */ /* 0x000fe2000f8e38ff */
[----:B-1----:R-:W-:-:S05]  /*19a0*/  LEA.HI R2, R14, R14, RZ, 0x1 ;  /* 0x0000000e0e027211 */ /* 0x002fca00078f08ff */
[----:B------:R-:W-:-:S05]  /*19b0*/  IMAD.SHL.U32 R2, R2, 0x80, RZ ;  /* 0x0000008002027824 */ /* 0x000fca00078e00ff */
[----:B------:R-:W-:-:S04]  /*19c0*/  LOP3.LUT R2, R2, 0xffffff00, RZ, 0xc0, !PT ;  /* 0xffffff0002027812 */ /* 0x000fc800078ec0ff */
[----:B------:R-:W-:-:S13]  /*19d0*/  R2UR UR9, R2 ;  /* 0x00000000020972ca */ /* 0x000fda00000e0000 */
[----:B------:R-:W-:Y:S01]  /*19e0*/  ULOP3.LUT UR35, UR9, 0x80, UR35, 0xf8, !UPT ;  /* 0x0000008009237892 */ /* 0x000fe2000f8ef823 */
[----:B------:R-:W-:Y:S11]  /*19f0*/  BRA.U !UP0, `(.L_x_25) ;  /* 0x0000000108c07547 */ /* 0x000ff6000b800000 */
[----:B------:R-:W-:Y:S01]  /*1a00*/  UMOV UR16, UR21 ;  /* 0x0000001500107c82 */ /* 0x000fe20008000000 */
[----:B------:R-:W-:Y:S01]  /*1a10*/  UMOV UR17, UR23 ;  /* 0x0000001700117c82 */ /* 0x000fe20008000000 */
[----:B------:R-:W-:-:S05]  /*1a20*/  UMOV UR34, URZ ;  /* 0x000000ff00227c82 */ /* 0x000fca0008000000 */
.L_x_31:
[----:B------:R-:W-:Y:S01]  /*1a30*/  ULEA UR33, UR17, UR6, 0x3 ;  /* 0x0000000611217291 */ /* 0x000fe2000f8e18ff */
[----:B------:R-:W-:Y:S01]  /*1a40*/  @P5 MOV R3, 0xc000 ;  /* 0x0000c00000035802 */ /* 0x000fe20000000f00 */
[----:B-12-4-:R-:W-:Y:S10]  /*1a50*/  @P0 BRA `(.L_x_26) ;  /* 0x00000000000c0947 */ /* 0x016ff40003800000 */
[----:B------:R-:W-:-:S04]  /*1a60*/  SHF.L.U32 R4, R17, 0x1f, RZ ;  /* 0x0000001f11047819 */ /* 0x000fc800000006ff */
[----:B------:R-:W1:Y:S02]  /*1a70*/  SYNCS.PHASECHK.TRANS64.TRYWAIT P0, [UR33+0x40], R4 ;  /* 0x00004004ff0075a7 */ /* 0x000e640008001121 */
[----:B-1----:R-:W-:Y:S05]  /*1a80*/  @!P0 BRA `(.L_x_27) ;  /* 0x0000007c00388947 */ /* 0x002fea0003800000 */
.L_x_26:
[----:B------:R2:W-:Y:S01]  /*1a90*/  @P5 SYNCS.ARRIVE.TRANS64 RZ, [UR33], R3 ;  /* 0x00000003ffff59a7 */ /* 0x0005e20008000021 */
[----:B------:R-:W-:Y:S02]  /*1aa0*/  ULOP3.LUT UR8, UR22, 0x2, URZ, 0xfc, !UPT ;  /* 0x0000000216087892 */ /* 0x000fe4000f8efcff */
[----:B------:R-:W-:Y:S02]  /*1ab0*/  UIADD3 UR16, UPT, UPT, UR16, 0x1, URZ ;  /* 0x0000000110107890 */ /* 0x000fe4000fffe0ff */
[----:B------:R-:W-:Y:S02]  /*1ac0*/  UISETP.NE.AND UP0, UPT, UR8, 0x2, UPT ;  /* 0x000000020800788c */ /* 0x000fe4000bf05270 */
[----:B------:R-:W-:-:S07]  /*1ad0*/  UISETP.NE.AND UP2, UPT, UR16, 0x1, UPT ;  /* 0x000000011000788c */ /* 0x000fce000bf45270 */
[----:B------:R-:W-:Y:S05]  /*1ae0*/  BRA.U UP0, `(.L_x_28) ;  /* 0x0000000100047547 */ /* 0x000fea000b800000 */
[----:B------:R-:W-:Y:S05]  /*1af0*/  BPT.TRAP 0x1 ;  /* 0x000000040000795c */ /* 0x000fea0000300000 */
.L_x_28:
[----:B------:R-:W-:Y:S04]  /*1b00*/  BSSY.RECONVERGENT B0, `(.L_x_29) ;  /* 0x0000003000007945 */ /* 0x000fe80003800200 */
[----:B------:R-:W-:Y:S05]  /*1b10*/  @!P4 BRA `(.L_x_30) ;  /* 0x000000000004c947 */ /* 0x000fea0003800000 */
[----:B------:R-:W-:Y:S05]  /*1b20*/  BPT.TRAP 0x1 ;  /* 0x000000040000795c */ /* 0x000fea0000300000 */
.L_x_30:
[----:B------:R-:W-:Y:S05]  /*1b30*/  BSYNC.RECONVERGENT B0 ;  /* 0x0000000000007941 */ /* 0x000fea0003800200 */
.L_x_29:
[----:B------:R-:W-:Y:S02]  /*1b40*/  UIADD3 UR23, UPT, UPT, UR17, 0x1, URZ ;  /* 0x0000000111177890 */ /* 0x000fe4000fffe0ff */
[----:B------:R-:W-:Y:S02]  /*1b50*/  ULEA UR32, UR17, UR6, 0xe ;  /* 0x0000000611207291 */ /* 0x000fe4000f8e70ff */
[----:B------:R-:W-:Y:S02]  /*1b60*/  UISETP.NE.AND UP0, UPT, UR23, 0x8, UPT ;  /* 0x000000081700788c */ /* 0x000fe4000bf05270 */
[----:B------:R-:W-:Y:S02]  /*1b70*/  UIADD3 UR28, UP1, UPT, UR14, 0x80, URZ ;  /* 0x000000800e1c7890 */ /* 0x000fe4000ff3e0ff */
[----:B------:R-:W-:Y:S02]  /*1b80*/  USEL UR9, URZ, 0x1, UP0 ;  /* 0x00000001ff097887 */ /* 0x000fe40008000000 */
[----:B------:R-:W-:-:S02]  /*1b90*/  USEL UR23, UR23, URZ, UP0 ;  /* 0x000000ff17177287 */ /* 0x000fc40008000000 */
[----:B------:R-:W-:Y:S02]  /*1ba0*/  UIADD3 UR26, UP0, UPT, UR14, 0x180, URZ ;  /* 0x000001800e1a7890 */ /* 0x000fe4000ff1e0ff */
[----:B------:R-:W-:Y:S01]  /*1bb0*/  ULEA UR8, UR23, UR6, 0x3 ;  /* 0x0000000617087291 */ /* 0x000fe2000f8e18ff */
[----:B------:R-:W-:Y:S01]  /*1bc0*/  LOP3.LUT R17, R17, UR9, RZ, 0x3c, !PT ;  /* 0x0000000911117c12 */ /* 0x000fe2000f8e3cff */
[----:B------:R-:W-:Y:S02]  /*1bd0*/  ULOP3.LUT UR33, UR33, 0xfefffff8, URZ, 0xc0, !UPT ;  /* 0xfefffff821217892 */ /* 0x000fe4000f8ec0ff */
[----:B------:R-:W-:Y:S01]  /*1be0*/  UIADD3.X UR29, UPT, UPT, URZ, UR15, URZ, UP1, !UPT ;  /* 0x0000000fff1d7290 */ /* 0x000fe20008ffe4ff */
[----:B-1----:R-:W-:Y:S01]  /*1bf0*/  SHF.L.U32 R2, R17, 0x1f, RZ ;  /* 0x0000001f11027819 */ /* 0x002fe200000006ff */
[----:B------:R-:W-:Y:S02]  /*1c00*/  UIADD3 UR32, UPT, UPT, UR32, 0x8400, URZ ;  /* 0x0000840020207890 */ /* 0x000fe4000fffe0ff */
[----:B------:R-:W-:Y:S01]  /*1c10*/  UIADD3.X UR27, UPT, UPT, URZ, UR15, URZ, UP0, !UPT ;  /* 0x0000000fff1b7290 */ /* 0x000fe200087fe4ff */
[----:B------:R1:W4:Y:S01]  /*1c20*/  SYNCS.PHASECHK.TRANS64.TRYWAIT P0, [UR8+0x40], R2 ;  /* 0x00004002ff0075a7 */ /* 0x0003220008001108 */
[----:B------:R-:W-:Y:S01]  /*1c30*/  ULEA UR8, UR17, UR6, 0xd ;  /* 0x0000000611087291 */ /* 0x000fe2000f8e68ff */
[----:B------:R-:W-:Y:S01]  /*1c40*/  UMOV UR18, 0x0 ;  /* 0x0000000000127882 */ /* 0x000fe20000000000 */
[----:B------:R-:W-:-:S02]  /*1c50*/  UMOV UR19, 0x10000000 ;  /* 0x1000000000137882 */ /* 0x000fc40000000000 */
[----:B------:R-:W-:Y:S01]  /*1c60*/  UIADD3 UR8, UPT, UPT, UR8, 0x28400, URZ ;  /* 0x0002840008087890 */ /* 0x000fe2000fffe0ff */
[----:B------:R2:W-:Y:S01]  /*1c70*/  UTMALDG.3D.2CTA [UR32], [UR28], desc[UR18] ;  /* 0x000012201c0075b4 */ /* 0x0005e20008211000 */
[----:B------:R-:W-:Y:S01]  /*1c80*/  UMOV UR10, UR34 ;  /* 0x00000022000a7c82 */ /* 0x000fe20008000000 */
[----:B------:R-:W-:Y:S01]  /*1c90*/  UMOV UR12, UR36 ;  /* 0x00000024000c7c82 */ /* 0x000fe20008000000 */
[----:B------:R-:W-:Y:S01]  /*1ca0*/  UMOV UR9, UR33 ;  /* 0x0000002100097c82 */ /* 0x000fe20008000000 */
[----:B------:R-:W-:Y:S01]  /*1cb0*/  UMOV UR25, UR13 ;  /* 0x0000000d00197c82 */ /* 0x000fe20008000000 */
[----:B------:R-:W-:-:S03]  /*1cc0*/  UMOV UR17, UR23 ;  /* 0x0000001700117c82 */ /* 0x000fc60008000000 */
[----:B------:R1:W-:Y:S01]  /*1cd0*/  UTMALDG.3D.2CTA [UR8], [UR26], desc[UR18] ;  /* 0x000012081a0075b4 */ /* 0x0003e20008211000 */
[----:B--2---:R-:W-:Y:S01]  /*1ce0*/  UIADD3 UR34, UPT, UPT, UR34, 0x40, URZ ;  /* 0x0000004022227890 */ /* 0x004fe2000fffe0ff */
[----:B------:R-:W-:Y:S11]  /*1cf0*/  BRA.U UP2, `(.L_x_31) ;  /* 0xfffffffd024c7547 */ /* 0x000ff6000b83ffff */
.L_x_25:
[----:B-1----:R-:W-:Y:S01]  /*1d00*/  ULEA UR8, UR23, UR6, 0x3 ;  /* 0x0000000617087291 */ /* 0x002fe2000f8e18ff */
[----:B------:R-:W-:Y:S01]  /*1d10*/  SHF.L.U32 R2, R17, 0x1f, RZ ;  /* 0x0000001f11027819 */ /* 0x000fe200000006ff */
[----:B------:R-:W-:Y:S01]  /*1d20*/  @!P1 SYNCS.ARRIVE.TRANS64.A1T0 RZ, [UR6+0xc8], RZ ;  /* 0x0000c8ffffff99a7 */ /* 0x000fe20008100006 */
[----:B------:R-:W-:-:S06]  /*1d30*/  UISETP.GT.AND UP0, UPT, UR7, UR5, UPT ;  /* 0x000000050700728c */ /* 0x000fcc000bf04270 */
[----:B--2-4-:R1:W2:Y:S03]  /*1d40*/  SYNCS.PHASECHK.TRANS64.TRYWAIT P0, [UR8+0x40], R2 ;  /* 0x00004002ff0075a7 */ /* 0x0142a60008001108 */
[----:B------:R-:W-:Y:S05]  /*1d50*/  BRA.U !UP0, `(.L_x_32) ;  /* 0x0000000108c07547 */ /* 0x000fea000b800000 */
[----:B------:R-:W-:Y:S01]  /*1d60*/  UIADD3 UR26, UPT, UPT, UR24, UR25, URZ ;  /* 0x00000019181a7290 */ /* 0x000fe2000fffe0ff */
[----:B------:R-:W-:-:S11]  /*1d70*/  UMOV UR27, UR23 ;  /* 0x00000017001b7c82 */ /* 0x000fd60008000000 */
.L_x_38:
[----:B------:R-:W-:Y:S01]  /*1d80*/  ULEA UR17, UR27, UR6, 0x3 ;  /* 0x000000061b117291 */ /* 0x000fe2000f8e18ff */
[----:B--2---:R-:W-:Y:S01]  /*1d90*/  @P5 MOV R3, 0xc000 ;  /* 0x0000c00000035802 */ /* 0x004fe20000000f00 */
[----:B-12---:R-:W-:Y:S10]  /*1da0*/  @P0 BRA `(.L_x_33) ;  /* 0x00000000000c0947 */ /* 0x006ff40003800000 */
[----:B------:R-:W-:-:S04]  /*1db0*/  SHF.L.U32 R4, R17, 0x1f, RZ ;  /* 0x0000001f11047819 */ /* 0x000fc800000006ff */
[----:B------:R-:W2:Y:S02]  /*1dc0*/  SYNCS.PHASECHK.TRANS64.TRYWAIT P0, [UR17+0x40], R4 ;  /* 0x00004004ff0075a7 */ /* 0x000ea40008001111 */
[----:B--2---:R-:W-:Y:S05]  /*1dd0*/  @!P0 BRA `(.L_x_34) ;  /* 0x00000078007c8947 */ /* 0x004fea0003800000 */
.L_x_33:
[----:B------:R2:W-:Y:S01]  /*1de0*/  @P5 SYNCS.ARRIVE.TRANS64 RZ, [UR17], R3 ;  /* 0x00000003ffff59a7 */ /* 0x0005e20008000011 */
[----:B------:R-:W-:-:S04]  /*1df0*/  ULOP3.LUT UR8, UR22, 0x2, URZ, 0xfc, !UPT ;  /* 0x0000000216087892 */ /* 0x000fc8000f8efcff */
[----:B------:R-:W-:-:S09]  /*1e00*/  UISETP.NE.AND UP0, UPT, UR8, 0x2, UPT ;  /* 0x000000020800788c */ /* 0x000fd2000bf05270 */
[----:B------:R-:W-:Y:S05]  /*1e10*/  BRA.U UP0, `(.L_x_35) ;  /* 0x0000000100047547 */ /* 0x000fea000b800000 */
[----:B------:R-:W-:Y:S05]  /*1e20*/  BPT.TRAP 0x1 ;  /* 0x000000040000795c */ /* 0x000fea0000300000 */
.L_x_35:
[----:B------:R-:W-:Y:S04]  /*1e30*/  BSSY.RECONVERGENT B0, `(.L_x_36) ;  /* 0x0000003000007945 */ /* 0x000fe80003800200 */
[----:B------:R-:W-:Y:S05]  /*1e40*/  @!P4 BRA `(.L_x_37) ;  /* 0x000000000004c947 */ /* 0x000fea0003800000 */
[----:B------:R-:W-:Y:S05]  /*1e50*/  BPT.TRAP 0x1 ;  /* 0x000000040000795c */ /* 0x000fea0000300000 */
.L_x_37:
[----:B------:R-:W-:Y:S05]  /*1e60*/  BSYNC.RECONVERGENT B0 ;  /* 0x0000000000007941 */ /* 0x000fea0003800200 */
.L_x_36:
        /* <DEDUP_REMOVED lines=9> */
[----:B------:R-:W-:Y:S02]  /*1f00*/  USHF.L.U32 UR18, UR25, 0x6, URZ ;  /* 0x0000000619127899 */ /* 0x000fe400080006ff */
[----:B------:R-:W-:Y:S01]  /*1f10*/  ULOP3.LUT UR17, UR17, 0xfefffff8, URZ, 0xc0, !UPT ;  /* 0xfefffff811117892 */ /* 0x000fe2000f8ec0ff */
[----:B-1----:R-:W-:Y:S01]  /*1f20*/  SHF.L.U32 R2, R17, 0x1f, RZ ;  /* 0x0000001f11027819 */ /* 0x002fe200000006ff */
[----:B------:R-:W-:Y:S02]  /*1f30*/  UIADD3 UR16, UPT, UPT, UR16, 0x8400, URZ ;  /* 0x0000840010107890 */ /* 0x000fe4000fffe0ff */
[----:B------:R-:W-:Y:S01]  /*1f40*/  UIADD3.X UR33, UPT, UPT, URZ, UR15, URZ, UP1, !UPT ;  /* 0x0000000fff217290 */ /* 0x000fe20008ffe4ff */
[----:B------:R4:W1:Y:S01]  /*1f50*/  SYNCS.PHASECHK.TRANS64.TRYWAIT P0, [UR8+0x40], R2 ;  /* 0x00004002ff0075a7 */ /* 0x0008620008001108 */
[----:B------:R-:W-:-:S02]  /*1f60*/  ULEA UR8, UR27, UR6, 0xd ;  /* 0x000000061b087291 */ /* 0x000fc4000f8e68ff */
[----:B------:R-:W-:Y:S02]  /*1f70*/  UIADD3.X UR31, UPT, UPT, URZ, UR15, URZ, UP0, !UPT ;  /* 0x0000000fff1f7290 */ /* 0x000fe400087fe4ff */
[----:B------:R-:W-:Y:S01]  /*1f80*/  UIADD3 UR8, UPT, UPT, UR8, 0x28400, URZ ;  /* 0x0002840008087890 */ /* 0x000fe2000fffe0ff */
[----:B------:R-:W-:Y:S01]  /*1f90*/  UMOV UR28, 0x0 ;  /* 0x00000000001c7882 */ /* 0x000fe20000000000 */
[----:B------:R-:W-:Y:S01]  /*1fa0*/  UMOV UR29, 0x10000000 ;  /* 0x10000000001d7882 */ /* 0x000fe20000000000 */
[----:B------:R-:W-:Y:S01]  /*1fb0*/  UMOV UR19, UR35 ;  /* 0x0000002300137c82 */ /* 0x000fe20008000000 */
[----:B------:R-:W-:Y:S01]  /*1fc0*/  UMOV UR20, UR36 ;  /* 0x0000002400147c82 */ /* 0x000fe20008000000 */
[----:B------:R-:W-:Y:S01]  /*1fd0*/  UMOV UR12, UR36 ;  /* 0x00000024000c7c82 */ /* 0x000fe20008000000 */
[----:B------:R-:W-:Y:S01]  /*1fe0*/  UMOV UR9, UR17 ;  /* 0x0000001100097c82 */ /* 0x000fe20008000000 */
[----:B------:R-:W-:Y:S01]  /*1ff0*/  UMOV UR10, UR18 ;  /* 0x00000012000a7c82 */ /* 0x000fe20008000000 */
[----:B------:R4:W-:Y:S01]  /*2000*/  UTMALDG.3D.2CTA [UR16], [UR32], desc[UR28] ;  /* 0x00001c10200075b4 */ /* 0x0009e20008211000 */
[----:B------:R-:W-:Y:S01]  /*2010*/  UIADD3 UR25, UPT, UPT, UR25, 0x1, URZ ;  /* 0x0000000119197890 */ /* 0x000fe2000fffe0ff */
[----:B------:R-:W-:-:S03]  /*2020*/  UMOV UR27, UR23 ;  /* 0x00000017001b7c82 */ /* 0x000fc60008000000 */
[----:B------:R-:W-:Y:S01]  /*2030*/  UISETP.NE.AND UP0, UPT, UR25, UR26, UPT ;  /* 0x0000001a1900728c */ /* 0x000fe2000bf05270 */
[----:B------:R4:W-:Y:S08]  /*2040*/  UTMALDG.3D.2CTA [UR8], [UR30], desc[UR28] ;  /* 0x00001c081e0075b4 */ /* 0x0009f00008211000 */
[----:B----4-:R-:W-:Y:S05]  /*2050*/  BRA.U UP0, `(.L_x_38) ;  /* 0xfffffffd00487547 */ /* 0x010fea000b83ffff */
.L_x_32:
[C---:B-1----:R-:W-:Y:S01]  /*2060*/  LEA R2, R16.reuse, UR6, 0x3 ;  /* 0x0000000610027c11 */ /* 0x042fe2000f8e18ff */
[----:B------:R-:W-:Y:S01]  /*2070*/  NOP ;  /* 0x0000000000007918 */ /* 0x000fe20000000000 */
[----:B--2---:R-:W-:Y:S02]  /*2080*/  SHF.L.U32 R3, R13, 0x1f, RZ ;  /* 0x0000001f0d037819 */ /* 0x004fe400000006ff */
[----:B------:R-:W-:Y:S02]  /*2090*/  LEA R4, R16, UR6, 0x4 ;  /* 0x0000000610047c11 */ /* 0x000fe4000f8e20ff */
[----:B------:R-:W1:Y:S02]  /*20a0*/  SYNCS.PHASECHK.TRANS64.TRYWAIT P0, [R2+URZ+0xd0], R3 ;  /* 0x0000d003020075a7 */ /* 0x000e6400080011ff */
[----:B-1----:R-:W-:Y:S05]  /*20b0*/  @!P0 BRA `(.L_x_39) ;  /* 0x0000007400dc8947 */ /* 0x002fea0003800000 */
.L_x_156:
[----:B------:R-:W2:Y:S01]  /*20c0*/  LDS.128 R4, [R4+0x160] ;  /* 0x0001600004047984 */ /* 0x000ea20000000c00 */
[----:B------:R-:W-:Y:S01]  /*20d0*/  ISETP.GE.AND P0, PT, R40, 0x1, PT ;  /* 0x000000012800780c */ /* 0x000fe20003f06270 */
[----:B-1----:R-:W-:Y:S01]  /*20e0*/  VIADD R2, R2, 0xe0 ;  /* 0x000000e002027836 */ /* 0x002fe20000000000 */
[----:B------:R-:W-:Y:S01]  /*20f0*/  @!PT LDS RZ, [RZ] ;  /* 0x00000000fffff984 */ /* 0x000fe20000000800 */
[----:B------:R-:W-:Y:S01]  /*2100*/  @!PT LDS RZ, [RZ] ;  /* 0x00000000fffff984 */ /* 0x000fe20000000800 */
[----:B------:R-:W-:Y:S01]  /*2110*/  @!PT LDS RZ, [RZ] ;  /* 0x00000000fffff984 */ /* 0x000fe20000000800 */
[----:B------:R-:W-:Y:S01]  /*2120*/  @!PT LDS RZ, [RZ] ;  /* 0x00000000fffff984 */ /* 0x000fe20000000800 */
[----:B------:R1:W-:Y:S06]  /*2130*/  MEMBAR.ALL.CTA ;  /* 0x0000000000007992 */ /* 0x0003ec0000008000 */
[----:B-1----:R-:W1:Y:S01]  /*2140*/  FENCE.VIEW.ASYNC.S ;  /* 0x00000000000073c6 */ /* 0x002e620000000000 */
[----:B------:R-:W-:-:S04]  /*2150*/  PRMT R2, RZ, 0x654, R2 ;  /* 0x00000654ff027816 */ /* 0x000fc80000000002 */
[----:B-1----:R1:W-:Y:S01]  /*2160*/  SYNCS.ARRIVE.TRANS64.RED.A1T0 RZ, [R2+URZ], RZ ;  /* 0x000000ff02ff79a7 */ /* 0x0023e200081004ff */
[----:B--2---:R-:W-:-:S13]  /*2170*/  LOP3.LUT P2, RZ, R6, 0x1, RZ, 0xc0, !PT ;  /* 0x0000000106ff7812 */ /* 0x004fda000784c0ff */
[----:B------:R-:W-:Y:S01]  /*2180*/  @P2 SHF.R.U32.HI R3, RZ, 0x10, R5 ;  /* 0x00000010ff032819 */ /* 0x000fe20000011605 */
[----:B------:R-:W-:Y:S01]  /*2190*/  VOTEU.ANY UP0, P2 ;  /* 0x0000000000ff7886 */ /* 0x000fe20001000100 */
[----:B------:R-:W-:Y:S02]  /*21a0*/  @P2 MOV R10, R4 ;  /* 0x00000004000a2202 */ /* 0x000fe40000000f00 */
[----:B------:R-:W-:Y:S02]  /*21b0*/  @P2 R2UR.BROADCAST UR8, R3 ;  /* 0x00000000030822ca */ /* 0x000fe400008e0000 */
[----:B------:R-:W-:-:S11]  /*21c0*/  @P2 LOP3.LUT R9, R5, 0xffff, RZ, 0xc0, !PT ;  /* 0x0000ffff05092812 */ /* 0x000fd600078ec0ff */
[----:B------:R-:W-:Y:S01]  /*21d0*/  @UP0 UMOV UR36, UR8 ;  /* 0x0000000800240c82 */ /* 0x000fe20008000000 */
[----:B-1----:R-:W-:Y:S05]  /*21e0*/  @!P0 BRA `(.L_x_40) ;  /* 0x0000000000b88947 */ /* 0x002fea0003800000 */
[----:B------:R-:W3:Y:S01]  /*21f0*/  LDC.64 R4, c[0x0][0xb18] ;  /* 0x0002c600ff047b82 */ /* 0x000ee20000000a00 */
[----:B------:R-:W-:-:S07]  /*2200*/  ISETP.NE.AND P3, PT, R40, 0x1, PT ;  /* 0x000000012800780c */ /* 0x000fce0003f65270 */
[----:B------:R-:W1:Y:S08]  /*2210*/  LDC.64 R6, c[0x0][0xb10] ;  /* 0x0002c400ff067b82 */ /* 0x000e700000000a00 */
[----:B------:R-:W2:Y:S08]  /*2220*/  LDC R14, c[0x0][0xb20] ;  /* 0x0002c800ff0e7b82 */ /* 0x000eb00000000800 */
[----:B------:R-:W4:Y:S01]  /*2230*/  LDC R15, c[0x0][0xb0c] ;  /* 0x0002c300ff0f7b82 */ /* 0x000f220000000800 */
[----:B---3--:R-:W-:Y:S01]  /*2240*/  IMAD.HI.U32 R21, R0, R5, RZ ;  /* 0x0000000500157227 */ /* 0x008fe200078e00ff */
[----:B------:R-:W-:-:S03]  /*2250*/  ISETP.NE.AND P0, PT, R4, 0x1, PT ;  /* 0x000000010400780c */ /* 0x000fc60003f05270 */
[----:B------:R-:W-:-:S03]  /*2260*/  IMAD.HI.U32 R5, R9, R5, RZ ;  /* 0x0000000509057227 */ /* 0x000fc600078e00ff */
[----:B------:R-:W3:Y:S01]  /*2270*/  LDC.64 R2, c[0x0][0xb28] ;  /* 0x0002ca00ff027b82 */ /* 0x000ee20000000a00 */
[----:B-1----:R-:W-:-:S04]  /*2280*/  IMAD.HI.U32 R22, R8, R6, RZ ;  /* 0x0000000608167227 */ /* 0x002fc800078e00ff */
[----:B------:R-:W-:Y:S01]  /*2290*/  IMAD.HI.U32 R23, R10, R6, RZ ;  /* 0x000000060a177227 */ /* 0x000fe200078e00ff */
[----:B------:R-:W-:Y:S02]  /*22a0*/  SHF.R.U32.HI R22, RZ, R7, R22 ;  /* 0x00000007ff167219 */ /* 0x000fe40000011616 */
[-C--:B--2---:R-:W-:Y:S02]  /*22b0*/  SHF.R.U32.HI R21, RZ, R14.reuse, R21 ;  /* 0x0000000eff157219 */ /* 0x084fe40000011615 */
[----:B------:R-:W-:Y:S02]  /*22c0*/  SHF.R.U32.HI R5, RZ, R14, R5 ;  /* 0x0000000eff057219 */ /* 0x000fe40000011605 */
[----:B------:R-:W-:Y:S02]  /*22d0*/  SEL R21, R0, R21, !P0 ;  /* 0x0000001500157207 */ /* 0x000fe40004000000 */
[----:B------:R-:W-:Y:S02]  /*22e0*/  SHF.R.U32.HI R23, RZ, R7, R23 ;  /* 0x00000007ff177219 */ /* 0x000fe40000011617 */
[----:B----4-:R-:W-:-:S02]  /*22f0*/  ISETP.NE.AND P1, PT, R15, 0x1, PT ;  /* 0x000000010f00780c */ /* 0x010fc40003f25270 */
[----:B------:R-:W-:Y:S02]  /*2300*/  SEL R5, R9, R5, !P0 ;  /* 0x0000000509057207 */ /* 0x000fe40004000000 */
[----:B------:R-:W-:Y:S02]  /*2310*/  SEL R22, R8, R22, !P1 ;  /* 0x0000001608167207 */ /* 0x000fe40004800000 */
[----:B------:R-:W-:Y:S01]  /*2320*/  SEL R23, R10, R23, !P1 ;  /* 0x000000170a177207 */ /* 0x000fe20004800000 */
[----:B---3--:R-:W-:-:S04]  /*2330*/  IMAD.HI.U32 R20, R21, R2, RZ ;  /* 0x0000000215147227 */ /* 0x008fc800078e00ff */
        /* <DEDUP_REMOVED lines=10> */
[----:B------:R-:W-:-:S04]  /*23e0*/  @!P0 IMAD.HI.U32 R7, R23, R2, RZ ;  /* 0x0000000217078227 */ /* 0x000fc800078e00ff */
[----:B------:R-:W-:Y:S01]  /*23f0*/  IMAD.MOV R2, RZ, RZ, -R6 ;  /* 0x000000ffff027224 */ /* 0x000fe200078e0a06 */
[----:B------:R-:W-:Y:S02]  /*2400*/  @!P0 SHF.R.U32.HI R3, RZ, R3, R7 ;  /* 0x00000003ff038219 */ /* 0x000fe40000011607 */
[----:B------:R-:W-:Y:S01]  /*2410*/  IADD3 R7, PT, PT, -R5, RZ, RZ ;  /* 0x000000ff05077210 */ /* 0x000fe20007ffe1ff */
[----:B------:R-:W-:Y:S01]  /*2420*/  IMAD R2, R40, R2, R5 ;  /* 0x0000000228027224 */ /* 0x000fe200078e0205 */
        /* <DEDUP_REMOVED lines=10> */
.L_x_40:
[----:B------:R-:W1:Y:S02]  /*24d0*/  LDCU UR8, c[0x0][0xb30] ;  /* 0x00016600ff0877ac */ /* 0x000e640008000800 */
[----:B-1----:R-:W-:-:S09]  /*24e0*/  UISETP.NE.AND UP0, UPT, UR8, 0x1, UPT ;  /* 0x000000010800788c */ /* 0x002fd2000bf05270 */
[----:B------:R-:W-:Y:S05]  /*24f0*/  BRA.U UP0, `(.L_x_41) ;  /* 0x0000000100407547 */ /* 0x000fea000b800000 */
[----:B------:R-:W1:Y:S08]  /*2500*/  LDC.64 R4, c[0x0][0xb10] ;  /* 0x0002c400ff047b82 */ /* 0x000e700000000a00 */
[----:B------:R-:W2:Y:S08]  /*2510*/  LDC.64 R2, c[0x0][0xb18] ;  /* 0x0002c600ff027b82 */ /* 0x000eb00000000a00 */
[----:B------:R-:W4:Y:S08]  /*2520*/  LDC R6, c[0x0][0xb20] ;  /* 0x0002c800ff067b82 */ /* 0x000f300000000800 */
[----:B------:R-:W3:Y:S01]  /*2530*/  LDC R7, c[0x0][0xb0c] ;  /* 0x0002c300ff077b82 */ /* 0x000ee20000000800 */
[----:B-1----:R-:W-:-:S05]  /*2540*/  IMAD.HI.U32 R4, R10, R4, RZ ;  /* 0x000000040a047227 */ /* 0x002fca00078e00ff */
[----:B------:R-:W-:Y:S01]  /*2550*/  SHF.R.U32.HI R4, RZ, R5, R4 ;  /* 0x00000005ff047219 */ /* 0x000fe20000011604 */
[----:B--2---:R-:W-:Y:S01]  /*2560*/  IMAD.HI.U32 R3, R9, R3, RZ ;  /* 0x0000000309037227 */ /* 0x004fe200078e00ff */
[----:B------:R-:W-:-:S04]  /*2570*/  ISETP.NE.AND P0, PT, R2, 0x1, PT ;  /* 0x000000010200780c */ /* 0x000fc80003f05270 */
[----:B----4-:R-:W-:-:S04]  /*2580*/  SHF.R.U32.HI R3, RZ, R6, R3 ;  /* 0x00000006ff037219 */ /* 0x010fc80000011603 */
[----:B------:R-:W-:Y:S02]  /*2590*/  SEL R3, R9, R3, !P0 ;  /* 0x0000000309037207 */ /* 0x000fe40004000000 */
[----:B---3--:R-:W-:-:S04]  /*25a0*/  ISETP.NE.AND P1, PT, R7, 0x1, PT ;  /* 0x000000010700780c */ /* 0x008fc80003f25270 */
[----:B------:R-:W-:-:S05]  /*25b0*/  SEL R4, R10, R4, !P1 ;  /* 0x000000040a047207 */ /* 0x000fca0004800000 */
[----:B------:R-:W-:Y:S02]  /*25c0*/  IMAD.IADD R5, R3, 0x1, -R4 ;  /* 0x0000000103057824 */ /* 0x000fe400078e0a04 */
[----:B------:R-:W-:Y:S02]  /*25d0*/  IMAD.IADD R3, R4, 0x1, -R3 ;  /* 0x0000000104037824 */ /* 0x000fe400078e0a03 */
[----:B------:R-:W-:Y:S02]  /*25e0*/  IMAD R10, R5, R7, R10 ;  /* 0x00000007050a7224 */ /* 0x000fe400078e020a */
[----:B------:R-:W-:-:S07]  /*25f0*/  IMAD R9, R3, R2, R9 ;  /* 0x0000000203097224 */ /* 0x000fce00078e0209 */
.L_x_41:
[----:B------:R-:W-:Y:S01]  /*2600*/  VIADD R16, R16, 0x1 ;  /* 0x0000000110107836 */ /* 0x000fe20000000000 */
[----:B------:R-:W-:Y:S01]  /*2610*/  PLOP3.LUT P1, PT, PT, PT, PT, 0x80, 0x8 ;  /* 0x000000000008781c */ /* 0x000fe20003f2f070 */
[----:B------:R-:W-:Y:S02]  /*2620*/  IMAD.IADD R14, R10, 0x1, R91 ;  /* 0x000000010a0e7824 */ /* 0x000fe400078e025b */
[----:B------:R-:W-:Y:S01]  /*2630*/  IMAD.IADD R15, R9, 0x1, R90 ;  /* 0x00000001090f7824 */ /* 0x000fe200078e025a */
[----:B------:R-:W-:-:S04]  /*2640*/  ISETP.NE.AND P0, PT, R16, 0x2, PT ;  /* 0x000000021000780c */ /* 0x000fc80003f05270 */
[----:B------:R-:W-:Y:S02]  /*2650*/  SEL R2, RZ, 0x1, P0 ;  /* 0x00000001ff027807 */ /* 0x000fe40000000000 */
[----:B------:R-:W-:Y:S02]  /*2660*/  SEL R16, R16, RZ, P0 ;  /* 0x000000ff10107207 */ /* 0x000fe40000000000 */
[----:B------:R-:W-:Y:S01]  /*2670*/  LOP3.LUT R13, R13, R2, RZ, 0x3c, !PT ;  /* 0x000000020d0d7212 */ /* 0x000fe200078e3cff */
[----:B------:R-:W-:Y:S06]  /*2680*/  @P2 BRA `(.L_x_42) ;  /* 0xfffffff000582947 */ /* 0x000fec000383ffff */
[----:B------:R-:W-:Y:S01]  /*2690*/  UIADD3 UR6, UPT, UPT, UR6, 0x40, URZ ;  /* 0x0000004006067890 */ /* 0x000fe2000fffe0ff */
[----:B------:R-:W-:-:S03]  /*26a0*/  SHF.L.U32 R2, R17, 0x1f, RZ ;  /* 0x0000001f11027819 */ /* 0x000fc600000006ff */
[----:B------:R-:W-:-:S09]  /*26b0*/  ULEA UR4, UR23, UR6, 0x3 ;  /* 0x0000000617047291 */ /* 0x000fd2000f8e18ff */
[----:B------:R-:W1:Y:S02]  /*26c0*/  SYNCS.PHASECHK.TRANS64.TRYWAIT P0, [UR4], R2 ;  /* 0x00000002ff0075a7 */ /* 0x000e640008001104 */
[----:B-1----:R-:W-:Y:S05]  /*26d0*/  @!P0 BRA `(.L_x_43) ;  /* 0x0000007000688947 */ /* 0x002fea0003800000 */
.L_x_158:
[----:B------:R-:W-:-:S04]  /*26e0*/  UIADD3 UR5, UPT, UPT, UR23, 0x1, URZ ;  /* 0x0000000117057890 */ /* 0x000fc8000fffe0ff */
[----:B------:R-:W-:-:S04]  /*26f0*/  UISETP.NE.AND UP0, UPT, UR5, 0x8, UPT ;  /* 0x000000080500788c */ /* 0x000fc8000bf05270 */
[----:B------:R-:W-:Y:S02]  /*2700*/  USEL UR7, URZ, 0x1, UP0 ;  /* 0x00000001ff077887 */ /* 0x000fe40008000000 */
[----:B------:R-:W-:-:S04]  /*2710*/  USEL UR5, UR5, URZ, UP0 ;  /* 0x000000ff05057287 */ /* 0x000fc80008000000 */
[----:B------:R-:W-:Y:S01]  /*2720*/  ULEA UR4, UR5, UR6, 0x3 ;  /* 0x0000000605047291 */ /* 0x000fe2000f8e18ff */
[----:B-1----:R-:W-:-:S04]  /*2730*/  LOP3.LUT R2, R17, UR7, RZ, 0x3c, !PT ;  /* 0x0000000711027c12 */ /* 0x002fc8000f8e3cff */
[----:B------:R-:W-:-:S04]  /*2740*/  SHF.L.U32 R3, R2, 0x1f, RZ ;  /* 0x0000001f02037819 */ /* 0x000fc800000006ff */
[----:B------:R-:W1:Y:S02]  /*2750*/  SYNCS.PHASECHK.TRANS64.TRYWAIT P0, [UR4], R3 ;  /* 0x00000003ff0075a7 */ /* 0x000e640008001104 */
[----:B-1----:R-:W-:Y:S05]  /*2760*/  @!P0 BRA `(.L_x_44) ;  /* 0x00000070005c8947 */ /* 0x002fea0003800000 */
.L_x_160:
[----:B------:R-:W-:-:S04]  /*2770*/  UIADD3 UR5, UPT, UPT, UR5, 0x1, URZ ;  /* 0x0000000105057890 */ /* 0x000fc8000fffe0ff */
[----:B------:R-:W-:-:S04]  /*2780*/  UISETP.NE.AND UP0, UPT, UR5, 0x8, UPT ;  /* 0x000000080500788c */ /* 0x000fc8000bf05270 */
[----:B------:R-:W-:Y:S02]  /*2790*/  USEL UR7, URZ, 0x1, UP0 ;  /* 0x00000001ff077887 */ /* 0x000fe40008000000 */
[----:B------:R-:W-:-:S04]  /*27a0*/  USEL UR5, UR5, URZ, UP0 ;  /* 0x000000ff05057287 */ /* 0x000fc80008000000 */
[----:B------:R-:W-:Y:S01]  /*27b0*/  ULEA UR4, UR5, UR6, 0x3 ;  /* 0x0000000605047291 */ /* 0x000fe2000f8e18ff */
[----:B------:R-:W-:-:S04]  /*27c0*/  LOP3.LUT R2, R2, UR7, RZ, 0x3c, !PT ;  /* 0x0000000702027c12 */ /* 0x000fc8000f8e3cff */
[----:B-1----:R-:W-:-:S04]  /*27d0*/  SHF.L.U32 R3, R2, 0x1f, RZ ;  /* 0x0000001f02037819 */ /* 0x002fc800000006ff */
[----:B------:R-:W1:Y:S02]  /*27e0*/  SYNCS.PHASECHK.TRANS64.TRYWAIT P0, [UR4], R3 ;  /* 0x00000003ff0075a7 */ /* 0x000e640008001104 */
[----:B-1----:R-:W-:Y:S05]  /*27f0*/  @!P0 BRA `(.L_x_45) ;  /* 0x0000007000508947 */ /* 0x002fea0003800000 */
.L_x_162:
        /* <DEDUP_REMOVED lines=9> */
.L_x_164:
        /* <DEDUP_REMOVED lines=9> */
.L_x_166:
        /* <DEDUP_REMOVED lines=9> */
.L_x_168:
        /* <DEDUP_REMOVED lines=9> */
.L_x_170:
[----:B------:R-:W-:-:S04]  /*2a40*/  UIADD3 UR5, UPT, UPT, UR5, 0x1, URZ ;  /* 0x0000000105057890 */ /* 0x000fc8000fffe0ff */
[----:B------:R-:W-:-:S04]  /*2a50*/  UISETP.NE.AND UP0, UPT, UR5, 0x8, UPT ;  /* 0x000000080500788c */ /* 0x000fc8000bf05270 */
[----:B------:R-:W-:Y:S02]  /*2a60*/  USEL UR4, URZ, 0x1, UP0 ;  /* 0x00000001ff047887 */ /* 0x000fe40008000000 */
[----:B------:R-:W-:-:S04]  /*2a70*/  USEL UR5, UR5, URZ, UP0 ;  /* 0x000000ff05057287 */ /* 0x000fc80008000000 */
[----:B------:R-:W-:Y:S01]  /*2a80*/  ULEA UR5, UR5, UR6, 0x3 ;  /* 0x0000000605057291 */ /* 0x000fe2000f8e18ff */
[----:B------:R-:W-:-:S04]  /*2a90*/  LOP3.LUT R2, R2, UR4, RZ, 0x3c, !PT ;  /* 0x0000000402027c12 */ /* 0x000fc8000f8e3cff */
[----:B------:R-:W-:Y:S01]  /*2aa0*/  SHF.L.U32 R2, R2, 0x1f, RZ ;  /* 0x0000001f02027819 */ /* 0x000fe200000006ff */
[----:B-1-3--:R-:W-:-:S07]  /*2ab0*/  IMAD.U32 R0, RZ, RZ, UR5 ;  /* 0x00000005ff007e24 */ /* 0x00afce000f8e00ff */
.L_x_50:
[----:B-1----:R1:W2:Y:S02]  /*2ac0*/  SYNCS.PHASECHK.TRANS64.TRYWAIT P0, [R0+URZ], R2 ;  /* 0x00000002000075a7 */ /* 0x0022a400080011ff */
[----:B--2---:R-:W-:Y:S05]  /*2ad0*/  @!P0 NANOSLEEP.SYNCS 0x989680 ;  /* 0x009896800000895d */ /* 0x004fea0003900000 */
[----:B------:R-:W2:Y:S02]  /*2ae0*/  @!P0 SYNCS.PHASECHK.TRANS64 P0, [R0+URZ], R2 ;  /* 0x00000002000085a7 */ /* 0x000ea400080010ff */
[----:B--2---:R-:W-:Y:S05]  /*2af0*/  @P0 EXIT ;  /* 0x000000000000094d */ /* 0x004fea0003800000 */
[----:B------:R-:W-:Y:S05]  /*2b00*/  BRA `(.L_x_50) ;  /* 0xfffffffc00ec7947 */ /* 0x000fea000383ffff */
.L_x_22:
[----:B------:R-:W-:-:S04]  /*2b10*/  UISETP.NE.AND UP1, UPT, UR37, URZ, UPT ;  /* 0x000000ff2500728c */ /* 0x000fc8000bf25270 */
[----:B------:R-:W-:-:S09]  /*2b20*/  UISETP.NE.OR UP1, UPT, UR10, 0x1, UP1 ;  /* 0x000000010a00788c */ /* 0x000fd20008f25670 */
[----:B------:R-:W-:Y:S05]  /*2b30*/  BRA.U UP1, `(.L_x_51) ;  /* 0x00000005014c7547 */ /* 0x000fea000b800000 */
[----:B------:R-:W-:Y:S01]  /*2b40*/  HFMA2 R11, -RZ, RZ, 0, 0 ;  /* 0x00000000ff0b7431 */ /* 0x000fe200000001ff */
[----:B------:R-:W-:Y:S01]  /*2b50*/  ISETP.GE.U32.AND P2, PT, R10, 0x2, PT ;  /* 0x000000020a00780c */ /* 0x000fe20003f46070 */
[----:B------:R-:W-:Y:S01]  /*2b60*/  IMAD.MOV.U32 R12, RZ, RZ, 0x1 ;  /* 0x00000001ff0c7424 */ /* 0x000fe200078e00ff */
[----:B------:R-:W-:Y:S01]  /*2b70*/  CS2R R8, SRZ ;  /* 0x0000000000087805 */ /* 0x000fe2000001ff00 */
[----:B------:R-:W-:Y:S01]  /*2b80*/  IMAD.MOV.U32 R3, RZ, RZ, RZ ;  /* 0x000000ffff037224 */ /* 0x000fe200078e00ff */
[----:B------:R-:W-:Y:S01]  /*2b90*/  UMOV UR4, 0x400 ;  /* 0x0000040000047882 */ /* 0x000fe20000000000 */
[----:B------:R-:W-:Y:S01]  /*2ba0*/  UMOV UR6, URZ ;  /* 0x000000ff00067c82 */ /* 0x000fe20008000000 */
[----:B------:R-:W-:-:S12]  /*2bb0*/  ULEA UR37, UR37, UR4, 0x18 ;  /* 0x0000000425257291 */ /* 0x000fd8000f8ec0ff */
.L_x_55:
[----:B------:R-:W-:Y:S02]  /*2bc0*/  LEA R0, R3, UR37, 0x3 ;  /* 0x0000002503007c11 */ /* 0x000fe4000f8e18ff */
[----:B------:R-:W-:-:S03]  /*2bd0*/  SHF.L.U32 R4, R8, 0x1f, RZ ;  /* 0x0000001f08047819 */ /* 0x000fc600000006ff */
[----:B------:R-:W-:Y:S01]  /*2be0*/  VIADD R5, R0, 0x140 ;  /* 0x0000014000057836 */ /* 0x000fe20000000000 */
[----:B------:R-:W1:Y:S02]  /*2bf0*/  SYNCS.PHASECHK.TRANS64.TRYWAIT P0, [R0+URZ+0x130], R4 ;  /* 0x00013004000075a7 */ /* 0x000e6400080011ff */
[----:B-1----:R-:W-:Y:S05]  /*2c00*/  @!P0 BRA `(.L_x_52) ;  /* 0x0000006c00c48947 */ /* 0x002fea0003800000 */
.L_x_171:
[----:B------:R-:W-:Y:S01]  /*2c10*/  ULEA UR5, UR6, UR37, 0x3 ;  /* 0x0000002506057291 */ /* 0x000fe2000f8e18ff */
[----:B-1----:R-:W-:Y:S01]  /*2c20*/  PRMT R0, RZ, 0x654, R5 ;  /* 0x00000654ff007816 */ /* 0x002fe20000000005 */
[----:B------:R-:W-:Y:S01]  /*2c30*/  @!P2 IMAD.MOV.U32 R4, RZ, RZ, 0x10 ;  /* 0x00000010ff04a424 */ /* 0x000fe200078e00ff */
[----:B------:R-:W-:Y:S01]  /*2c40*/  SHF.L.U32 R5, R12, 0x1f, RZ ;  /* 0x0000001f0c057819 */ /* 0x000fe200000006ff */
[----:B------:R-:W-:Y:S01]  /*2c50*/  UIADD3 UR4, UPT, UPT, UR5, 0xd0, URZ ;  /* 0x000000d005047890 */ /* 0x000fe2000fffe0ff */
[----:B------:R1:W-:Y:S05]  /*2c60*/  SYNCS.ARRIVE.TRANS64.RED.A1T0 RZ, [R0+URZ], RZ ;  /* 0x000000ff00ff79a7 */ /* 0x0003ea00081004ff */
[----:B------:R-:W-:Y:S01]  /*2c70*/  IMAD.U32 R6, RZ, RZ, UR4 ;  /* 0x00000004ff067e24 */ /* 0x000fe2000f8e00ff */
[----:B------:R-:W2:Y:S04]  /*2c80*/  SYNCS.PHASECHK.TRANS64.TRYWAIT P0, [UR5+0xe0], R5 ;  /* 0x0000e005ff0075a7 */ /* 0x000ea80008001105 */
[----:B------:R-:W-:Y:S01]  /*2c90*/  PRMT R6, R10, 0x654, R6 ;  /* 0x000006540a067816 */ /* 0x000fe20000000006 */
[----:B-12---:R-:W-:Y:S06]  /*2ca0*/  @!P0 BRA `(.L_x_53) ;  /* 0x0000006c00b08947 */ /* 0x006fec0003800000 */
.L_x_173:
[----:B------:R-:W-:Y:S01]  /*2cb0*/  ULEA UR4, UR6, UR37, 0x4 ;  /* 0x0000002506047291 */ /* 0x000fe2000f8e20ff */
[----:B------:R-:W-:Y:S01]  /*2cc0*/  SEL R2, R6, R2, !P2 ;  /* 0x0000000206027207 */ /* 0x000fe20005000000 */
[----:B------:R-:W-:Y:S01]  /*2cd0*/  UIADD3 UR5, UPT, UPT, UR5, 0xd0, URZ ;  /* 0x000000d005057890 */ /* 0x000fe2000fffe0ff */
[----:B-1----:R-:W-:Y:S01]  /*2ce0*/  LEA R0, R11, UR37, 0x3 ;  /* 0x000000250b007c11 */ /* 0x002fe2000f8e18ff */
[----:B------:R-:W-:Y:S01]  /*2cf0*/  UIADD3 UR4, UPT, UPT, UR4, 0x160, URZ ;  /* 0x0000016004047890 */ /* 0x000fe2000fffe0ff */
[----:B------:R1:W-:Y:S01]  /*2d00*/  @!P2 SYNCS.ARRIVE.TRANS64.RED RZ, [R2+URZ], R4 ;  /* 0x0000000402ffa9a7 */ /* 0x0003e200080004ff */
[----:B------:R-:W-:Y:S01]  /*2d10*/  UIADD3 UR6, UPT, UPT, UR6, 0x1, URZ ;  /* 0x0000000106067890 */ /* 0x000fe2000fffe0ff */
[----:B------:R-:W-:-:S03]  /*2d20*/  VIADD R3, R3, 0x1 ;  /* 0x0000000103037836 */ /* 0x000fc60000000000 */
[----:B------:R-:W-:Y:S02]  /*2d30*/  UISETP.NE.AND UP0, UPT, UR6, 0x2, UPT ;  /* 0x000000020600788c */ /* 0x000fe4000bf05270 */
[----:B------:R-:W-:Y:S01]  /*2d40*/  ISETP.NE.AND P0, PT, R3, 0x2, PT ;  /* 0x000000020300780c */ /* 0x000fe20003f05270 */
[----:B------:R-:W-:Y:S06]  /*2d50*/  UGETNEXTWORKID.BROADCAST [UR4], [UR5] ;  /* 0x00000000040073ca */ /* 0x000fec0008000100 */
[----:B------:R-:W-:Y:S02]  /*2d60*/  USEL UR4, URZ, 0x1, UP0 ;  /* 0x00000001ff047887 */ /* 0x000fe40008000000 */
[----:B------:R-:W-:-:S04]  /*2d70*/  USEL UR6, UR6, URZ, UP0 ;  /* 0x000000ff06067287 */ /* 0x000fc80008000000 */
[----:B------:R-:W-:Y:S02]  /*2d80*/  LOP3.LUT R12, R12, UR4, RZ, 0x3c, !PT ;  /* 0x000000040c0c7c12 */ /* 0x000fe4000f8e3cff */
[----:B-1----:R-:W-:-:S04]  /*2d90*/  SHF.L.U32 R4, R9, 0x1f, RZ ;  /* 0x0000001f09047819 */ /* 0x002fc800000006ff */
[----:B------:R-:W1:Y:S02]  /*2da0*/  SYNCS.PHASECHK.TRANS64.TRYWAIT P1, [R0+URZ+0xd0], R4 ;  /* 0x0000d004000075a7 */ /* 0x000e6400080211ff */
[----:B-1----:R-:W-:Y:S05]  /*2db0*/  @!P1 BRA `(.L_x_54) ;  /* 0x0000006c00849947 */ /* 0x002fea0003800000 */
.L_x_174:
[----:B-1----:R-:W-:Y:S01]  /*2dc0*/  LEA R4, R11, UR37, 0x4 ;  /* 0x000000250b047c11 */ /* 0x002fe2000f8e20ff */
[----:B------:R-:W-:Y:S01]  /*2dd0*/  VIADD R0, R0, 0xe0 ;  /* 0x000000e000007836 */ /* 0x000fe20000000000 */
[----:B------:R-:W-:Y:S01]  /*2de0*/  SEL R3, R3, RZ, P0 ;  /* 0x000000ff03037207 */ /* 0x000fe20000000000 */
[----:B------:R-:W-:-:S03]  /*2df0*/  VIADD R11, R11, 0x1 ;  /* 0x000000010b0b7836 */ /* 0x000fc60000000000 */
[----:B------:R-:W1:Y:S01]  /*2e00*/  LDS.128 R4, [R4+0x160] ;  /* 0x0001600004047984 */ /* 0x000e620000000c00 */
[----:B------:R-:W-:Y:S02]  /*2e10*/  PRMT R0, RZ, 0x654, R0 ;  /* 0x00000654ff007816 */ /* 0x000fe40000000000 */
[C---:B------:R-:W-:Y:S01]  /*2e20*/  ISETP.NE.AND P1, PT, R11.reuse, 0x2, PT ;  /* 0x000000020b00780c */ /* 0x040fe20003f25270 */
[----:B------:R-:W-:Y:S01]  /*2e30*/  @!PT LDS RZ, [RZ] ;  /* 0x00000000fffff984 */ /* 0x000fe20000000800 */
[----:B------:R-:W-:Y:S01]  /*2e40*/  @!PT LDS RZ, [RZ] ;  /* 0x00000000fffff984 */ /* 0x000fe20000000800 */
[----:B------:R-:W-:Y:S01]  /*2e50*/  @!PT LDS RZ, [RZ] ;  /* 0x00000000fffff984 */ /* 0x000fe20000000800 */
[----:B------:R-:W-:Y:S01]  /*2e60*/  @!PT LDS RZ, [RZ] ;  /* 0x00000000fffff984 */ /* 0x000fe20000000800 */
[----:B------:R2:W-:Y:S06]  /*2e70*/  MEMBAR.ALL.CTA ;  /* 0x0000000000007992 */ /* 0x0005ec0000008000 */
[----:B--2---:R-:W2:Y:S01]  /*2e80*/  FENCE.VIEW.ASYNC.S ;  /* 0x00000000000073c6 */ /* 0x004ea20000000000 */
[----:B------:R-:W-:Y:S01]  /*2e90*/  SEL R11, R11, RZ, P1 ;  /* 0x000000ff0b0b7207 */ /* 0x000fe20000800000 */
[----:B--2---:R2:W-:Y:S01]  /*2ea0*/  SYNCS.ARRIVE.TRANS64.RED.A1T0 RZ, [R0+URZ], RZ ;  /* 0x000000ff00ff79a7 */ /* 0x0045e200081004ff */
[----:B-1----:R-:W-:-:S02]  /*2eb0*/  LOP3.LUT P3, RZ, R6, 0x1, RZ, 0xc0, !PT ;  /* 0x0000000106ff7812 */ /* 0x002fc4000786c0ff */
[----:B------:R-:W-:-:S04]  /*2ec0*/  SEL R4, RZ, 0x1, P1 ;  /* 0x00000001ff047807 */ /* 0x000fc80000800000 */
[----:B------:R-:W-:Y:S02]  /*2ed0*/  LOP3.LUT R9, R9, R4, RZ, 0x3c, !PT ;  /* 0x0000000409097212 */ /* 0x000fe400078e3cff */
[----:B--2---:R-:W-:-:S04]  /*2ee0*/  SEL R0, RZ, 0x1, P0 ;  /* 0x00000001ff007807 */ /* 0x004fc80000000000 */
[----:B------:R-:W-:Y:S01]  /*2ef0*/  LOP3.LUT R8, R8, R0, RZ, 0x3c, !PT ;  /* 0x0000000008087212 */ /* 0x000fe200078e3cff */
[----:B------:R-:W-:Y:S06]  /*2f00*/  @P3 BRA `(.L_x_55) ;  /* 0xfffffffc002c3947 */ /* 0x000fec000383ffff */
[----:B------:R-:W-:Y:S01]  /*2f10*/  ULEA UR5, UR6, UR37, 0x3 ;  /* 0x0000002506057291 */ /* 0x000fe2000f8e18ff */
[----:B------:R-:W-:-:S08]  /*2f20*/  SHF.L.U32 R2, R12, 0x1f, RZ ;  /* 0x0000001f0c027819 */ /* 0x000fd000000006ff */
[----:B------:R-:W1:Y:S02]  /*2f30*/  SYNCS.PHASECHK.TRANS64 P0, [UR5+0xe0], R2 ;  /* 0x0000e002ff0075a7 */ /* 0x000e640008001005 */
[----:B-1----:R-:W-:Y:S05]  /*2f40*/  @P0 BRA `(.L_x_56) ;  /* 0x0000000000080947 */ /* 0x002fea0003800000 */
[----:B------:R-:W1:Y:S02]  /*2f50*/  SYNCS.PHASECHK.TRANS64.TRYWAIT P0, [UR5+0xe0], R2 ;  /* 0x0000e002ff0075a7 */ /* 0x000e640008001105 */
[----:B-1----:R-:W-:Y:S05]  /*2f60*/  @!P0 BRA `(.L_x_57) ;  /* 0x0000006c002c8947 */ /* 0x002fea0003800000 */
.L_x_56:
[----:B------:R-:W-:-:S04]  /*2f70*/  UIADD3 UR4, UPT, UPT, UR6, 0x1, URZ ;  /* 0x0000000106047890 */ /* 0x000fc8000fffe0ff */
[----:B------:R-:W-:-:S04]  /*2f80*/  UISETP.NE.AND UP0, UPT, UR4, 0x2, UPT ;  /* 0x000000020400788c */ /* 0x000fc8000bf05270 */
[----:B------:R-:W-:Y:S02]  /*2f90*/  USEL UR7, URZ, 0x1, UP0 ;  /* 0x00000001ff077887 */ /* 0x000fe40008000000 */
[----:B------:R-:W-:-:S04]  /*2fa0*/  USEL UR4, UR4, URZ, UP0 ;  /* 0x000000ff04047287 */ /* 0x000fc80008000000 */
[----:B------:R-:W-:Y:S01]  /*2fb0*/  ULEA UR4, UR4, UR37, 0x3 ;  /* 0x0000002504047291 */ /* 0x000fe2000f8e18ff */
[----:B-1----:R-:W-:-:S04]  /*2fc0*/  LOP3.LUT R2, R12, UR7, RZ, 0x3c, !PT ;  /* 0x000000070c027c12 */ /* 0x002fc8000f8e3cff */
[----:B------:R-:W-:-:S04]  /*2fd0*/  SHF.L.U32 R0, R2, 0x1f, RZ ;  /* 0x0000001f02007819 */ /* 0x000fc800000006ff */
[----:B------:R-:W1:Y:S02]  /*2fe0*/  SYNCS.PHASECHK.TRANS64 P0, [UR4+0xe0], R0 ;  /* 0x0000e000ff0075a7 */ /* 0x000e640008001004 */
[----:B-1----:R-:W-:Y:S05]  /*2ff0*/  @P0 EXIT ;  /* 0x000000000000094d */ /* 0x002fea0003800000 */
[----:B------:R-:W-:Y:S02]  /*3000*/  SHF.L.U32 R2, R2, 0x1f, RZ ;  /* 0x0000001f02027819 */ /* 0x000fe400000006ff */
[----:B------:R-:W-:-:S07]  /*3010*/  MOV R0, UR4 ;  /* 0x0000000400007c02 */ /* 0x000fce0008000f00 */
.L_x_58:
[----:B-1----:R1:W2:Y:S02]  /*3020*/  SYNCS.PHASECHK.TRANS64.TRYWAIT P0, [R0+URZ+0xe0], R2 ;  /* 0x0000e002000075a7 */ /* 0x0022a400080011ff */
[----:B--2---:R-:W-:Y:S05]  /*3030*/  @!P0 NANOSLEEP.SYNCS 0x989680 ;  /* 0x009896800000895d */ /* 0x004fea0003900000 */
[----:B------:R-:W2:Y:S02]  /*3040*/  @!P0 SYNCS.PHASECHK.TRANS64 P0, [R0+URZ+0xe0], R2 ;  /* 0x0000e002000085a7 */ /* 0x000ea400080010ff */
[----:B--2---:R-:W-:Y:S05]  /*3050*/  @P0 EXIT ;  /* 0x000000000000094d */ /* 0x004fea0003800000 */
[----:B------:R-:W-:Y:S05]  /*3060*/  BRA `(.L_x_58) ;  /* 0xfffffffc00ec7947 */ /* 0x000fea000383ffff */
.L_x_51:
[----:B------:R-:W-:Y:S05]  /*3070*/  BRA.U UP4, `(.L_x_59) ;  /* 0x0000001104d87547 */ /* 0x000fea000b800000 */
[----:B------:R-:W-:Y:S01]  /*3080*/  UMOV UR6, 0x40 ;  /* 0x0000004000067882 */ /* 0x000fe20000000000 */
[----:B------:R-:W-:Y:S01]  /*3090*/  NOP ;  /* 0x0000000000007918 */ /* 0x000fe20000000000 */
[----:B------:R-:W-:Y:S01]  /*30a0*/  ULEA UR6, UR37, UR6, 0x18 ;  /* 0x0000000625067291 */ /* 0x000fe2000f8ec0ff */
[----:B------:R-:W-:Y:S02]  /*30b0*/  UMOV UR7, 0x400 ;  /* 0x0000040000077882 */ /* 0x000fe40000000000 */
[----:B------:R-:W-:-:S06]  /*30c0*/  ULEA UR37, UR37, UR7, 0x18 ;  /* 0x0000000725257291 */ /* 0x000fcc000f8ec0ff */
[----:B------:R-:W1:Y:S02]  /*30d0*/  LDS.U8 R2, [UR6+0x1c] ;  /* 0x00001c06ff027984 */ /* 0x000e640008000000 */
[----:B-1----:R-:W-:-:S13]  /*30e0*/  ISETP.NE.AND P0, PT, R2, RZ, PT ;  /* 0x000000ff0200720c */ /* 0x002fda0003f05270 */
[----:B------:R-:W-:Y:S05]  /*30f0*/  @P0 BRA `(.L_x_60) ;  /* 0x0000000400080947 */ /* 0x000fea0003800000 */
[----:B------:R-:W-:Y:S02]  /*3100*/  UISETP.NE.U32.AND UP0, UPT, UR5, 0x1, UPT ;  /* 0x000000010500788c */ /* 0x000fe4000bf05070 */
[----:B------:R-:W-:-:S07]  /*3110*/  UIADD3 UR8, UPT, UPT, UR6, 0x8, URZ ;  /* 0x0000000806087890 */ /* 0x000fce000fffe0ff */
[----:B------:R-:W-:Y:S05]  /*3120*/  BRA.U !UP0, `(.L_x_61) ;  /* 0x00000001089c7547 */ /* 0x000fea000b800000 */
[----:B------:R-:W-:Y:S01]  /*3130*/  ELECT P0, URZ, PT ;  /* 0x0000000000ff782f */ /* 0x000fe20003800000 */
[----:B------:R-:W-:-:S12]  /*3140*/  BSSY B0, `(.L_x_61) ;  /* 0x0000025000007945 */ /* 0x000fd80003800000 */
[----:B------:R-:W-:Y:S05]  /*3150*/  @!P0 BRA `(.L_x_62) ;  /* 0x00000000008c8947 */ /* 0x000fea0003800000 */
[----:B------:R-:W-:-:S05]  /*3160*/  UMOV UR7, 0x10 ;  /* 0x0000001000077882 */ /* 0x000fca0000000000 */
[----:B------:R-:W-:Y:S04]  /*3170*/  DEPBAR.LE SB1, 0x36 ;  /* 0x00009d800000791a */ /* 0x000fe80000000000 */
[----:B------:R-:W1:Y:S02]  /*3180*/  UTCATOMSWS.2CTA.FIND_AND_SET.ALIGN UP1, UR7, UR7 ;  /* 0x00000007000775e3 */ /* 0x000e640008220800 */
[----:B-1----:R-:W-:Y:S01]  /*3190*/  MOV R10, UR7 ;  /* 0x00000007000a7c02 */ /* 0x002fe20008000f00 */
[----:B------:R-:W-:Y:S06]  /*31a0*/  BRA.U UP1, `(.L_x_63) ;  /* 0x0000000101187547 */ /* 0x000fec000b800000 */
.L_x_64:
[----:B------:R-:W-:Y:S05]  /*31b0*/  NANOSLEEP 0x64 ;  /* 0x000000640000795d */ /* 0x000fea0003800000 */
[----:B------:R-:W-:-:S05]  /*31c0*/  UMOV UR7, 0x10 ;  /* 0x0000001000077882 */ /* 0x000fca0000000000 */
[----:B------:R-:W-:Y:S04]  /*31d0*/  DEPBAR.LE SB1, 0x36 ;  /* 0x00009d800000791a */ /* 0x000fe80000000000 */
[----:B------:R-:W1:Y:S02]  /*31e0*/  UTCATOMSWS.2CTA.FIND_AND_SET.ALIGN UP1, UR7, UR7 ;  /* 0x00000007000775e3 */ /* 0x000e640008220800 */
[----:B-1----:R-:W-:Y:S01]  /*31f0*/  MOV R10, UR7 ;  /* 0x00000007000a7c02 */ /* 0x002fe20008000f00 */
[----:B------:R-:W-:Y:S05]  /*3200*/  BRA.U !UP1, `(.L_x_64) ;  /* 0xfffffffd09e87547 */ /* 0x000fea000b83ffff */
.L_x_63:
[----:B------:R-:W1:Y:S01]  /*3210*/  LDS R5, [UR6+0x10] ;  /* 0x00001006ff057984 */ /* 0x000e620008000800 */
[----:B------:R-:W-:Y:S01]  /*3220*/  IMAD.U32 R3, RZ, RZ, UR37 ;  /* 0x00000025ff037e24 */ /* 0x000fe2000f8e00ff */
[----:B------:R-:W-:-:S03]  /*3230*/  MOV R2, UR4 ;  /* 0x0000000400027c02 */ /* 0x000fc60008000f00 */
[----:B------:R-:W-:Y:S01]  /*3240*/  VIADD R3, R3, 0x180 ;  /* 0x0000018003037836 */ /* 0x000fe20000000000 */
[----:B-1----:R-:W-:-:S04]  /*3250*/  SHF.L.U32 R5, R5, 0x1f, RZ ;  /* 0x0000001f05057819 */ /* 0x002fc800000006ff */
[----:B------:R-:W1:Y:S02]  /*3260*/  SYNCS.PHASECHK.TRANS64.TRYWAIT P0, [UR6+0x8], R5 ;  /* 0x00000805ff0075a7 */ /* 0x000e640008001106 */
[----:B-1----:R-:W-:Y:S05]  /*3270*/  @P0 BRA `(.L_x_65) ;  /* 0x0000000000080947 */ /* 0x002fea0003800000 */
[----:B------:R-:W1:Y:S02]  /*3280*/  SYNCS.PHASECHK.TRANS64.TRYWAIT P0, [UR6+0x8], R5 ;  /* 0x00000805ff0075a7 */ /* 0x000e640008001106 */
[----:B-1----:R-:W-:Y:S05]  /*3290*/  @!P0 BRA `(.L_x_66) ;  /* 0x0000006800788947 */ /* 0x002fea0003800000 */
.L_x_65:
[----:B-1----:R-:W-:Y:S01]  /*32a0*/  HFMA2 R4, -RZ, RZ, 0, 5.9604644775390625e-08 ;  /* 0x00000001ff047431 */ /* 0x002fe200000001ff */
[----:B------:R-:W-:Y:S01]  /*32b0*/  UPRMT UR7, UR4, 0x654, UR8 ;  /* 0x0000065404077896 */ /* 0x000fe20008000008 */
[----:B------:R-:W-:Y:S01]  /*32c0*/  IMAD.MOV.U32 R7, RZ, RZ, 0xffff ;  /* 0x0000ffffff077424 */ /* 0x000fe200078e00ff */
[----:B------:R-:W-:Y:S01]  /*32d0*/  PRMT R2, R2, 0x654, R3 ;  /* 0x0000065402027816 */ /* 0x000fe20000000003 */
[----:B------:R-:W-:Y:S02]  /*32e0*/  IMAD.MOV.U32 R5, RZ, RZ, 0x4 ;  /* 0x00000004ff057424 */ /* 0x000fe400078e00ff */
[----:B------:R-:W-:Y:S01]  /*32f0*/  IMAD.SHL.U32 R9, R10, 0x20, RZ ;  /* 0x000000200a097824 */ /* 0x000fe200078e00ff */
[----:B------:R-:W-:Y:S02]  /*3300*/  MOV R3, UR7 ;  /* 0x0000000700037c02 */ /* 0x000fe40008000f00 */
[-C--:B------:R-:W-:Y:S01]  /*3310*/  SHF.L.U32 R7, R7, R10.reuse, RZ ;  /* 0x0000000a07077219 */ /* 0x080fe200000006ff */
[----:B------:R1:W-:Y:S01]  /*3320*/  SYNCS.ARRIVE.TRANS64.RED RZ, [UR7], R5 ;  /* 0x00000005ffff79a7 */ /* 0x0003e20008000407 */
[----:B------:R-:W-:Y:S01]  /*3330*/  SHF.L.U32 R6, R4, R10, RZ ;  /* 0x0000000a04067219 */ /* 0x000fe200000006ff */
[----:B------:R1:W-:Y:S04]  /*3340*/  STS [UR37+0x180], R9 ;  /* 0x00018009ff007988 */ /* 0x0003e80008000825 */
[----:B------:R1:W-:Y:S04]  /*3350*/  STAS [R2.64], R10 ;  /* 0x0000000a02007dbd */ /* 0x0003e8000c0008ff */
[----:B------:R1:W-:Y:S04]  /*3360*/  ATOMS.OR RZ, [UR6+0x14], R7 ;  /* 0x00001407ffff798c */ /* 0x0003e8000b000006 */
[----:B------:R1:W-:Y:S04]  /*3370*/  ATOMS.OR RZ, [UR6+0x18], R6 ;  /* 0x00001806ffff798c */ /* 0x0003e8000b000006 */
[----:B------:R1:W-:Y:S02]  /*3380*/  ATOMS.XOR RZ, [UR6+0x10], R4 ;  /* 0x00001004ffff798c */ /* 0x0003e4000b800006 */
.L_x_62:
[----:B------:R-:W-:Y:S05]  /*3390*/  BSYNC B0 ;  /* 0x0000000000007941 */ /* 0x000fea0003800000 */
.L_x_61:
[----:B------:R-:W-:Y:S05]  /*33a0*/  BRA.U UP0, `(.L_x_67) ;  /* 0x00000001006c7547 */ /* 0x000fea000b800000 */
[----:B------:R-:W-:-:S03]  /*33b0*/  UMOV UR7, 0xffffffff ;  /* 0xffffffff00077882 */ /* 0x000fc60000000000 */
[----:B------:R-:W-:Y:S05]  /*33c0*/  BRA.DIV UR7, `(.L_x_68) ;  /* 0x0000006a07447947 */ /* 0x000fea000b800000 */
[----:B------:R-:W-:-:S13]  /*33d0*/  ELECT P6, URZ, PT ;  /* 0x0000000000ff782f */ /* 0x000fda00038c0000 */
.L_x_178:
[----:B------:R-:W-:Y:S05]  /*33e0*/  @!P6 BRA `(.L_x_67) ;  /* 0x00000000005ce947 */ /* 0x000fea0003800000 */
[----:B-1----:R-:W1:Y:S02]  /*33f0*/  LDS R3, [UR6+0x10] ;  /* 0x00001006ff037984 */ /* 0x002e640008000800 */
[----:B-1----:R-:W-:-:S04]  /*3400*/  SHF.L.U32 R3, R3, 0x1f, RZ ;  /* 0x0000001f03037819 */ /* 0x002fc800000006ff */
[----:B------:R-:W1:Y:S02]  /*3410*/  SYNCS.PHASECHK.TRANS64.TRYWAIT P0, [UR6+0x8], R3 ;  /* 0x00000803ff0075a7 */ /* 0x000e640008001106 */
[----:B-1----:R-:W-:Y:S05]  /*3420*/  @P0 BRA `(.L_x_69) ;  /* 0x0000000000080947 */ /* 0x002fea0003800000 */
[----:B------:R-:W1:Y:S02]  /*3430*/  SYNCS.PHASECHK.TRANS64.TRYWAIT P0, [UR6+0x8], R3 ;  /* 0x00000803ff0075a7 */ /* 0x000e640008001106 */
[----:B-1----:R-:W-:Y:S05]  /*3440*/  @!P0 BRA `(.L_x_70) ;  /* 0x0000006800448947 */ /* 0x002fea0003800000 */
.L_x_69:
[----:B------:R-:W2:Y:S01]  /*3450*/  LDS R5, [UR37+0x180] ;  /* 0x00018025ff057984 */ /* 0x000ea20008000800 */
[----:B-1----:R-:W-:Y:S02]  /*3460*/  HFMA2 R2, -RZ, RZ, 0, 5.9604644775390625e-08 ;  /* 0x00000001ff027431 */ /* 0x002fe400000001ff */
[----:B------:R-:W-:Y:S01]  /*3470*/  IMAD.MOV.U32 R3, RZ, RZ, 0xffff ;  /* 0x0000ffffff037424 */ /* 0x000fe200078e00ff */
[----:B------:R-:W-:Y:S01]  /*3480*/  UPRMT UR7, UR4, 0x654, UR8 ;  /* 0x0000065404077896 */ /* 0x000fe20008000008 */
[----:B--2---:R-:W-:-:S03]  /*3490*/  IMAD.SHL.U32 R4, R5, 0x20, RZ ;  /* 0x0000002005047824 */ /* 0x004fc600078e00ff */
[-C--:B------:R-:W-:Y:S02]  /*34a0*/  SHF.L.U32 R3, R3, R5.reuse, RZ ;  /* 0x0000000503037219 */ /* 0x080fe400000006ff */
[----:B------:R-:W-:Y:S01]  /*34b0*/  SHF.L.U32 R5, R2, R5, RZ ;  /* 0x0000000502057219 */ /* 0x000fe200000006ff */
[----:B------:R2:W-:Y:S04]  /*34c0*/  STS [UR37+0x180], R4 ;  /* 0x00018004ff007988 */ /* 0x0005e80008000825 */
[----:B------:R2:W-:Y:S04]  /*34d0*/  ATOMS.OR RZ, [UR6+0x14], R3 ;  /* 0x00001403ffff798c */ /* 0x0005e8000b000006 */
[----:B------:R2:W-:Y:S01]  /*34e0*/  ATOMS.OR RZ, [UR6+0x18], R5 ;  /* 0x00001805ffff798c */ /* 0x0005e2000b000006 */
[----:B------:R-:W-:Y:S03]  /*34f0*/  SYNCS.ARRIVE.TRANS64.RED.A1T0 RZ, [UR7], RZ ;  /* 0x000000ffffff79a7 */ /* 0x000fe60008100407 */
[----:B------:R2:W-:Y:S01]  /*3500*/  ATOMS.XOR RZ, [UR6+0x10], R2 ;  /* 0x00001002ffff798c */ /* 0x0005e2000b800006 */
[----:B------:R-:W-:Y:S05]  /*3510*/  BRA `(.L_x_67) ;  /* 0x0000000000107947 */ /* 0x000fea0003800000 */
.L_x_60:
[----:B------:R-:W-:-:S05]  /*3520*/  MOV R2, 0xffffffff ;  /* 0xffffffff00027802 */ /* 0x000fca0000000f00 */
[----:B------:R1:W-:Y:S02]  /*3530*/  STS [UR37+0x180], R2 ;  /* 0x00018002ff007988 */ /* 0x0003e40008000825 */
[----:B-1----:R-:W-:Y:S02]  /*3540*/  MOV R2, 0x3560 ;  /* 0x0000356000027802 */ /* 0x002fe40000000f00 */
[----:B-----5:R-:W-:Y:S05]  /*3550*/  CALL.REL.NOINC `($__internal_1_$__cuda_sm10x_tcgen05_guardrail_trap_phase_invalid_during_alloc) ;  /* 0x0000007000187944 */ /* 0x020fea0003c00000 */
.L_x_67:
[----:B------:R-:W-:Y:S05]  /*3560*/  WARPSYNC.ALL ;  /* 0x0000000000007948 */ /* 0x000fea0003800000 */
[----:B------:R-:W3:Y:S01]  /*3570*/  S2UR UR7, SR_CgaCtaId ;  /* 0x00000000000779c3 */ /* 0x000ee20000008800 */
[----:B------:R-:W-:Y:S01]  /*3580*/  UMOV UR6, 0x400 ;  /* 0x0000040000067882 */ /* 0x000fe20000000000 */
[----:B------:R-:W-:-:S06]  /*3590*/  NOP ;  /* 0x0000000000007918 */ /* 0x000fcc0000000000 */
[----:B------:R-:W-:Y:S06]  /*35a0*/  BAR.ARV 0x6, 0xa0 ;  /* 0x0182800000007b1d */ /* 0x000fec0000002000 */
[----:B------:R-:W4:Y:S01]  /*35b0*/  LDCU UR8, c[0x0][0x38c] ;  /* 0x00007180ff0877ac */ /* 0x000f220008000800 */
[----:B------:R-:W-:Y:S01]  /*35c0*/  LOP3.LUT R0, R0, 0xffff, RZ, 0xc0, !PT ;  /* 0x0000ffff00007812 */ /* 0x000fe200078ec0ff */
[----:B-1----:R-:W-:Y:S01]  /*35d0*/  IMAD.MOV.U32 R9, RZ, RZ, 0x1 ;  /* 0x00000001ff097424 */ /* 0x002fe200078e00ff */
[----:B------:R-:W-:Y:S01]  /*35e0*/  LOP3.LUT R8, R8, 0xffff, RZ, 0xc0, !PT ;  /* 0x0000ffff08087812 */ /* 0x000fe200078ec0ff */
[----:B------:R-:W-:Y:S01]  /*35f0*/  UMOV UR19, URZ ;  /* 0x000000ff00137c82 */ /* 0x000fe20008000000 */
[----:B------:R-:W-:Y:S01]  /*3600*/  R2UR UR11, R0 ;  /* 0x00000000000b72ca */ /* 0x000fe200000e0000 */
[----:B------:R-:W-:Y:S01]  /*3610*/  UMOV UR18, URZ ;  /* 0x000000ff00127c82 */ /* 0x000fe20008000000 */
[----:B------:R-:W-:Y:S01]  /*3620*/  R2UR UR12, R8 ;  /* 0x00000000080c72ca */ /* 0x000fe200000e0000 */
[----:B------:R-:W-:Y:S01]  /*3630*/  IMAD.MOV.U32 R8, RZ, RZ, RZ ;  /* 0x000000ffff087224 */ /* 0x000fe200078e00ff */
[----:B------:R-:W-:Y:S01]  /*3640*/  UMOV UR17, URZ ;  /* 0x000000ff00117c82 */ /* 0x000fe20008000000 */
[----:B---3--:R-:W-:-:S02]  /*3650*/  ULEA UR7, UR7, UR6, 0x18 ;  /* 0x0000000607077291 */ /* 0x008fc4000f8ec0ff */
[----:B------:R-:W-:Y:S02]  /*3660*/  UISETP.NE.AND UP2, UPT, UR5, URZ, UPT ;  /* 0x000000ff0500728c */ /* 0x000fe4000bf45270 */
[----:B------:R-:W-:Y:S02]  /*3670*/  UIADD3 UR13, UPT, UPT, UR7, 0x8400, URZ ;  /* 0x00008400070d7890 */ /* 0x000fe4000fffe0ff */
[----:B------:R-:W-:Y:S02]  /*3680*/  UIADD3 UR14, UPT, UPT, UR7, 0x28400, URZ ;  /* 0x00028400070e7890 */ /* 0x000fe4000fffe0ff */
[----:B----4-:R-:W-:Y:S01]  /*3690*/  UIADD3 UR8, UPT, UPT, UR8, 0x3f, URZ ;  /* 0x0000003f08087890 */ /* 0x010fe2000fffe0ff */
[----:B--2---:R-:W1:Y:S01]  /*36a0*/  LDS R2, [UR7+0x180] ;  /* 0x00018007ff027984 */ /* 0x004e620008000800 */
[----:B------:R-:W-:Y:S02]  /*36b0*/  USHF.R.U32.HI UR13, URZ, 0x4, UR13 ;  /* 0x00000004ff0d7899 */ /* 0x000fe4000801160d */
[----:B------:R-:W-:-:S02]  /*36c0*/  USHF.R.S32.HI UR6, URZ, 0x1f, UR8 ;  /* 0x0000001fff067899 */ /* 0x000fc40008011408 */
[----:B------:R-:W-:Y:S02]  /*36d0*/  USHF.R.U32.HI UR14, URZ, 0x4, UR14 ;  /* 0x00000004ff0e7899 */ /* 0x000fe4000801160e */
[----:B------:R-:W-:Y:S02]  /*36e0*/  ULEA.HI UR6, UR6, UR8, URZ, 0x6 ;  /* 0x0000000806067291 */ /* 0x000fe4000f8f30ff */
[----:B------:R-:W-:Y:S02]  /*36f0*/  ULOP3.LUT UR13, UR13, 0x3fff, URZ, 0xc0, !UPT ;  /* 0x00003fff0d0d7892 */ /* 0x000fe4000f8ec0ff */
[----:B------:R-:W-:Y:S02]  /*3700*/  USHF.R.S32.HI UR6, URZ, 0x6, UR6 ;  /* 0x00000006ff067899 */ /* 0x000fe40008011406 */
[----:B------:R-:W-:Y:S02]  /*3710*/  ULOP3.LUT UR14, UR14, 0x3fff, URZ, 0xc0, !UPT ;  /* 0x00003fff0e0e7892 */ /* 0x000fe4000f8ec0ff */
[----:B------:R-:W-:Y:S01]  /*3720*/  UISETP.LT.AND UP0, UPT, UR6, 0x1, UPT ;  /* 0x000000010600788c */ /* 0x000fe2000bf01270 */
[----:B------:R-:W-:Y:S01]  /*3730*/  UMOV UR28, 0x0 ;  /* 0x00000000001c7882 */ /* 0x000fe20000000000 */
[----:B------:R-:W-:Y:S01]  /*3740*/  UMOV UR29, 0x10200490 ;  /* 0x10200490001d7882 */ /* 0x000fe20000000000 */
[----:B------:R-:W-:-:S02]  /*3750*/  ULOP3.LUT UR13, UR13, 0x10000, URZ, 0xfc, !UPT ;  /* 0x000100000d0d7892 */ /* 0x000fc4000f8efcff */
[----:B------:R-:W-:Y:S02]  /*3760*/  ULOP3.LUT UR14, UR14, 0x10000, URZ, 0xfc, !UPT ;  /* 0x000100000e0e7892 */ /* 0x000fe4000f8efcff */
[----:B------:R-:W-:Y:S01]  /*3770*/  USEL UR20, UR6, 0x1, !UP0 ;  /* 0x0000000106147887 */ /* 0x000fe2000c000000 */
[----:B------:R-:W-:Y:S01]  /*3780*/  UMOV UR26, 0x0 ;  /* 0x00000000001a7882 */ /* 0x000fe20000000000 */
[----:B------:R-:W-:Y:S01]  /*3790*/  UMOV UR27, 0x10200490 ;  /* 0x10200490001b7882 */ /* 0x000fe20000000000 */
[----:B------:R-:W-:Y:S01]  /*37a0*/  UMOV UR24, 0x0 ;  /* 0x0000000000187882 */ /* 0x000fe20000000000 */
[----:B------:R-:W-:Y:S01]  /*37b0*/  UMOV UR25, 0x10200490 ;  /* 0x1020049000197882 */ /* 0x000fe20000000000 */
[----:B------:R-:W-:Y:S01]  /*37c0*/  UMOV UR22, 0x0 ;  /* 0x0000000000167882 */ /* 0x000fe20000000000 */
[----:B------:R-:W-:Y:S01]  /*37d0*/  UMOV UR23, 0x10200490 ;  /* 0x1020049000177882 */ /* 0x000fe20000000000 */
[----:B-1----:R-:W-:Y:S02]  /*37e0*/  R2UR UR21, R2 ;  /* 0x00000000021572ca */ /* 0x002fe400000e0000 */
[----:B------:R-:W-:-:S13]  /*37f0*/  CS2R R2, SRZ ;  /* 0x0000000000027805 */ /* 0x000fda000001ff00 */
.L_x_78:
[C---:B------:R-:W-:Y:S02]  /*3800*/  LEA R0, R8.reuse, UR7, 0x3 ;  /* 0x0000000708007c11 */ /* 0x040fe4000f8e18ff */
[----:B------:R-:W-:Y:S02]  /*3810*/  SHF.L.U32 R4, R3, 0x1f, RZ ;  /* 0x0000001f03047819 */ /* 0x000fe400000006ff */
[----:B------:R-:W-:Y:S02]  /*3820*/  LEA R5, R8, UR7, 0x4 ;  /* 0x0000000708057c11 */ /* 0x000fe4000f8e20ff */
[----:B------:R-:W1:Y:S02]  /*3830*/  SYNCS.PHASECHK.TRANS64.TRYWAIT P0, [R0+URZ+0xd0], R4 ;  /* 0x0000d004000075a7 */ /* 0x000e6400080011ff */
[----:B-1-34-:R-:W-:Y:S05]  /*3840*/  @!P0 BRA `(.L_x_71) ;  /* 0x00000064005c8947 */ /* 0x01afea0003800000 */
.L_x_179:
[----:B-1----:R-:W1:Y:S01]  /*3850*/  LDS.128 R4, [R5+0x160] ;  /* 0x0001600005047984 */ /* 0x002e620000000c00 */
[----:B------:R-:W-:Y:S02]  /*3860*/  VIADD R0, R0, 0xe0 ;  /* 0x000000e000007836 */ /* 0x000fe40000000000 */
[----:B------:R-:W-:Y:S01]  /*3870*/  VIADD R8, R8, 0x1 ;  /* 0x0000000108087836 */ /* 0x000fe20000000000 */
[----:B------:R-:W-:Y:S01]  /*3880*/  @!PT LDS RZ, [RZ] ;  /* 0x00000000fffff984 */ /* 0x000fe20000000800 */
[----:B------:R-:W-:Y:S01]  /*3890*/  @!PT LDS RZ, [RZ] ;  /* 0x00000000fffff984 */ /* 0x000fe20000000800 */
[----:B------:R-:W-:Y:S01]  /*38a0*/  @!PT LDS RZ, [RZ] ;  /* 0x00000000fffff984 */ /* 0x000fe20000000800 */
[----:B------:R-:W-:Y:S01]  /*38b0*/  @!PT LDS RZ, [RZ] ;  /* 0x00000000fffff984 */ /* 0x000fe20000000800 */
[----:B------:R2:W-:Y:S06]  /*38c0*/  MEMBAR.ALL.CTA ;  /* 0x0000000000007992 */ /* 0x0005ec0000008000 */
[----:B--2---:R-:W2:Y:S01]  /*38d0*/  FENCE.VIEW.ASYNC.S ;  /* 0x00000000000073c6 */ /* 0x004ea20000000000 */
[----:B------:R-:W-:-:S04]  /*38e0*/  PRMT R0, RZ, 0x654, R0 ;  /* 0x00000654ff007816 */ /* 0x000fc80000000000 */
[----:B--2---:R2:W-:Y:S01]  /*38f0*/  SYNCS.ARRIVE.TRANS64.RED.A1T0 RZ, [R0+URZ], RZ ;  /* 0x000000ff00ff79a7 */ /* 0x0045e200081004ff */
[----:B-1----:R-:W-:Y:S01]  /*3900*/  LOP3.LUT P1, RZ, R6, 0x1, RZ, 0xc0, !PT ;  /* 0x0000000106ff7812 */ /* 0x002fe2000782c0ff */
[----:B--2---:R-:W-:-:S12]  /*3910*/  BRA.U UP2, `(.L_x_72) ;  /* 0x0000000502087547 */ /* 0x004fd8000b800000 */
[----:B------:R-:W1:Y:S01]  /*3920*/  LDCU UR8, c[0x0][0x38c] ;  /* 0x00007180ff0877ac */ /* 0x000e620008000800 */
[----:B------:R-:W-:Y:S02]  /*3930*/  PLOP3.LUT P2, PT, PT, PT, PT, 0x80, 0x8 ;  /* 0x000000000008781c */ /* 0x000fe40003f4f070 */
[----:B------:R-:W-:Y:S01]  /*3940*/  SHF.L.U32 R4, R9, 0x1f, RZ ;  /* 0x0000001f09047819 */ /* 0x000fe200000006ff */
[----:B------:R-:W-:Y:S02]  /*3950*/  ULEA UR9, UR19, UR7, 0x3 ;  /* 0x0000000713097291 */ /* 0x000fe4000f8e18ff */
[----:B------:R-:W-:Y:S02]  /*3960*/  ULEA UR10, UR19, UR21, 0x7 ;  /* 0x00000015130a7291 */ /* 0x000fe4000f8e38ff */
[----:B-1----:R-:W-:-:S06]  /*3970*/  UISETP.GE.AND UP0, UPT, UR8, 0x1, UPT ;  /* 0x000000010800788c */ /* 0x002fcc000bf06270 */
[----:B------:R-:W-:-:S05]  /*3980*/  PLOP3.LUT P0, PT, PT, PT, UP0, 0x80, 0x8 ;  /* 0x000000000008781c */ /* 0x000fca0003f0f008 */
[----:B------:R-:W-:-:S08]  /*3990*/  @UP0 ULEA UR8, UR18, UR7, 0x3 ;  /* 0x0000000712080291 */ /* 0x000fd0000f8e18ff */
[----:B------:R-:W-:-:S04]  /*39a0*/  @P0 SHF.L.U32 R0, R2, 0x1f, RZ ;  /* 0x0000001f02000819 */ /* 0x000fc800000006ff */
[----:B------:R1:W2:Y:S01]  /*39b0*/  @P0 SYNCS.PHASECHK.TRANS64.TRYWAIT P2, [UR8], R0 ;  /* 0x00000000ff0005a7 */ /* 0x0002a20008041108 */
[----:B------:R-:W3:Y:S02]  /*39c0*/  SYNCS.PHASECHK.TRANS64.TRYWAIT P0, [UR9+0x110], R4 ;  /* 0x00011004ff0075a7 */ /* 0x000ee40008001109 */
[----:B-123--:R-:W-:Y:S05]  /*39d0*/  @!P0 BRA `(.L_x_73) ;  /* 0x00000064000c8947 */ /* 0x00efea0003800000 */
.L_x_181:
[----:B------:R-:W-:Y:S01]  /*39e0*/  UMOV UR16, UR17 ;  /* 0x0000001100107c82 */ /* 0x000fe20008000000 */
[----:B------:R-:W-:Y:S05]  /*39f0*/  BRA.U !UP0, `(.L_x_74) ;  /* 0x0000000108c07547 */ /* 0x000fea000b800000 */
[----:B------:R-:W-:Y:S02]  /*3a00*/  UIADD3 UR16, UPT, UPT, UR20, UR17, URZ ;  /* 0x0000001114107290 */ /* 0x000fe4000fffe0ff */
[----:B------:R-:W-:Y:S01]  /*3a10*/  UPLOP3.LUT UP3, UPT, UPT, UPT, UPT, 0x40, 0x4 ;  /* 0x000000000004789c */ /* 0x000fe20003f6e870 */
[----:B------:R-:W-:Y:S01]  /*3a20*/  UMOV UR15, UR6 ;  /* 0x00000006000f7c82 */ /* 0x000fe20008000000 */
[----:B------:R-:W-:-:S09]  /*3a30*/  UMOV UR46, UR18 ;  /* 0x00000012002e7c82 */ /* 0x000fd20008000000 */
.L_x_77:
[----:B--2---:R-:W-:Y:S01]  /*3a40*/  ULEA UR8, UR46, UR7, 0x3 ;  /* 0x000000072e087291 */ /* 0x004fe2000f8e18ff */
[----:B---3--:R-:W-:Y:S11]  /*3a50*/  @P2 BRA `(.L_x_75) ;  /* 0x00000000000c2947 */ /* 0x008ff60003800000 */
[----:B-1----:R-:W-:Y:S04]  /*3a60*/  SHF.L.U32 R4, R2, 0x1f, RZ ;  /* 0x0000001f02047819 */ /* 0x002fe800000006ff */
[----:B------:R-:W1:Y:S02]  /*3a70*/  SYNCS.PHASECHK.TRANS64.TRYWAIT P0, [UR8], R4 ;  /* 0x00000004ff0075a7 */ /* 0x000e640008001108 */
[----:B-1----:R-:W-:Y:S05]  /*3a80*/  @!P0 BRA `(.L_x_76) ;  /* 0x0000006000f88947 */ /* 0x002fea0003800000 */
.L_x_75:
[----:B------:R-:W-:Y:S01]  /*3a90*/  UISETP.NE.AND UP0, UPT, UR15, 0x1, UPT ;  /* 0x000000010f00788c */ /* 0x000fe2000bf05270 */
[----:B------:R-:W-:Y:S01]  /*3aa0*/  PLOP3.LUT P2, PT, PT, PT, PT, 0x80, 0x8 ;  /* 0x000000000008781c */ /* 0x000fe20003f4f070 */
[----:B------:R-:W-:Y:S02]  /*3ab0*/  UIADD3 UR18, UPT, UPT, UR46, 0x1, URZ ;  /* 0x000000012e127890 */ /* 0x000fe4000fffe0ff */
[----:B------:R-:W-:Y:S02]  /*3ac0*/  ULEA UR32, UR46, UR14, 0x9 ;  /* 0x0000000e2e207291 */ /* 0x000fe4000f8e48ff */
[----:B------:R-:W-:Y:S01]  /*3ad0*/  UISETP.NE.AND UP1, UPT, UR18, 0x8, UPT ;  /* 0x000000081200788c */ /* 0x000fe2000bf25270 */
[----:B------:R-:W-:Y:S01]  /*3ae0*/  PLOP3.LUT P0, PT, PT, PT, UP0, 0x80, 0x8 ;  /* 0x000000000008781c */ /* 0x000fe20003f0f008 */
[----:B------:R-:W-:Y:S02]  /*3af0*/  UIADD3 UR44, UPT, UPT, UR32, 0x2, URZ ;  /* 0x00000002202c7890 */ /* 0x000fe4000fffe0ff */
[----:B------:R-:W-:Y:S02]  /*3b00*/  USEL UR31, URZ, 0x1, UP1 ;  /* 0x00000001ff1f7887 */ /* 0x000fe40008800000 */
[----:B------:R-:W-:Y:S02]  /*3b10*/  USEL UR18, UR18, URZ, UP1 ;  /* 0x000000ff12127287 */ /* 0x000fe40008800000 */
[----:B------:R-:W-:Y:S02]  /*3b20*/  UIADD3 UR40, UPT, UPT, UR32, 0x4, URZ ;  /* 0x0000000420287890 */ /* 0x000fe4000fffe0ff */
[----:B------:R-:W-:Y:S01]  /*3b30*/  @UP0 ULEA UR30, UR18, UR7, 0x3 ;  /* 0x00000007121e0291 */ /* 0x000fe2000f8e18ff */
[----:B------:R-:W-:Y:S01]  /*3b40*/  LOP3.LUT R2, R2, UR31, RZ, 0x3c, !PT ;  /* 0x0000001f02027c12 */ /* 0x000fe2000f8e3cff */
[----:B------:R-:W-:Y:S02]  /*3b50*/  UIADD3 UR36, UPT, UPT, UR32, 0x6, URZ ;  /* 0x0000000620247890 */ /* 0x000fe4000fffe0ff */
[----:B------:R-:W-:Y:S01]  /*3b60*/  UIADD3 UR8, UPT, UPT, UR8, 0x40, URZ ;  /* 0x0000004008087890 */ /* 0x000fe2000fffe0ff */
[----:B-1----:R-:W-:Y:S01]  /*3b70*/  @P0 SHF.L.U32 R0, R2, 0x1f, RZ ;  /* 0x0000001f02000819 */ /* 0x002fe200000006ff */
[----:B------:R-:W-:Y:S02]  /*3b80*/  UIADD3 UR17, UPT, UPT, UR17, 0x1, URZ ;  /* 0x0000000111117890 */ /* 0x000fe4000fffe0ff */
[----:B------:R-:W-:Y:S01]  /*3b90*/  UIADD3 UR15, UPT, UPT, UR15, -0x1, URZ ;  /* 0xffffffff0f0f7890 */ /* 0x000fe2000fffe0ff */
[----:B------:R2:W3:Y:S01]  /*3ba0*/  @P0 SYNCS.PHASECHK.TRANS64.TRYWAIT P2, [UR30], R0 ;  /* 0x00000000ff0005a7 */ /* 0x0004e2000804111e */
[----:B------:R-:W-:Y:S02]  /*3bb0*/  ULEA UR30, UR46, UR13, 0xa ;  /* 0x0000000d2e1e7291 */ /* 0x000fe4000f8e50ff */
[----:B------:R-:W-:Y:S02]  /*3bc0*/  UISETP.NE.AND UP0, UPT, UR17, UR16, UPT ;  /* 0x000000101100728c */ /* 0x000fe4000bf05270 */
[----:B------:R-:W-:Y:S02]  /*3bd0*/  UIADD3 UR42, UPT, UPT, UR30, 0x2, URZ ;  /* 0x000000021e2a7890 */ /* 0x000fe4000fffe0ff */
[----:B------:R-:W-:Y:S02]  /*3be0*/  UIADD3 UR38, UPT, UPT, UR30, 0x4, URZ ;  /* 0x000000041e267890 */ /* 0x000fe4000fffe0ff */
[----:B------:R-:W-:Y:S01]  /*3bf0*/  UIADD3 UR34, UPT, UPT, UR30, 0x6, URZ ;  /* 0x000000061e227890 */ /* 0x000fe2000fffe0ff */
[----:B------:R-:W-:Y:S01]  /*3c00*/  UMOV UR33, 0x40004040 ;  /* 0x4000404000217882 */ /* 0x000fe20000000000 */
[----:B------:R-:W-:Y:S01]  /*3c10*/  UMOV UR31, 0x40004040 ;  /* 0x40004040001f7882 */ /* 0x000fe20000000000 */
[----:B------:R-:W-:Y:S01]  /*3c20*/  UMOV UR45, 0x40004040 ;  /* 0x40004040002d7882 */ /* 0x000fe20000000000 */
[----:B------:R2:W-:Y:S01]  /*3c30*/  UTCHMMA.2CTA gdesc[UR30], gdesc[UR32], tmem[UR10], tmem[UR28], idesc[UR29], UP3 ;  /* 0x00ff1c201e0075ea */ /* 0x0005e20009a0000a */
[----:B------:R-:W-:Y:S01]  /*3c40*/  UPLOP3.LUT UP3, UPT, UPT, UPT, UPT, 0x80, 0x8 ;  /* 0x000000000008789c */ /* 0x000fe20003f6f070 */
[----:B------:R-:W-:Y:S01]  /*3c50*/  UMOV UR43, 0x40004040 ;  /* 0x40004040002b7882 */ /* 0x000fe20000000000 */
[----:B------:R-:W-:Y:S01]  /*3c60*/  UMOV UR41, 0x40004040 ;  /* 0x4000404000297882 */ /* 0x000fe20000000000 */
[----:B------:R2:W-:Y:S01]  /*3c70*/  UTCHMMA.2CTA gdesc[UR42], gdesc[UR44], tmem[UR10], tmem[UR26], idesc[UR27], UPT ;  /* 0x00ff1a2c2a0075ea */ /* 0x0005e2000ba0000a */
[----:B------:R-:W-:Y:S01]  /*3c80*/  UMOV UR39, 0x40004040 ;  /* 0x4000404000277882 */ /* 0x000fe20000000000 */
[----:B------:R-:W-:Y:S01]  /*3c90*/  UMOV UR37, 0x40004040 ;  /* 0x4000404000257882 */ /* 0x000fe20000000000 */
[----:B------:R-:W-:Y:S01]  /*3ca0*/  UMOV UR35, 0x40004040 ;  /* 0x4000404000237882 */ /* 0x000fe20000000000 */
[----:B------:R2:W-:Y:S01]  /*3cb0*/  UTCHMMA.2CTA gdesc[UR38], gdesc[UR40], tmem[UR10], tmem[UR24], idesc[UR25], UPT ;  /* 0x00ff1828260075ea */ /* 0x0005e2000ba0000a */
[----:B------:R2:W-:Y:S01]  /*3cc0*/  UTCHMMA.2CTA gdesc[UR34], gdesc[UR36], tmem[UR10], tmem[UR22], idesc[UR23], UPT ;  /* 0x00ff1624220075ea */ /* 0x0005e2000ba0000a */
[----:B------:R2:W-:Y:S01]  /*3cd0*/  UTCBAR.2CTA.MULTICAST [UR8], URZ, UR12 ;  /* 0x000000ff080073e9 */ /* 0x0005e2000820080c */
[----:B------:R-:W-:Y:S01]  /*3ce0*/  UMOV UR46, UR18 ;  /* 0x00000012002e7c82 */ /* 0x000fe20008000000 */
[----:B------:R-:W-:Y:S05]  /*3cf0*/  BRA.U UP0, `(.L_x_77) ;  /* 0xfffffffd00507547 */ /* 0x000fea000b83ffff */
.L_x_74:
[----:B------:R-:W-:Y:S01]  /*3d00*/  UIADD3 UR9, UPT, UPT, UR9, 0xf0, URZ ;  /* 0x000000f009097890 */ /* 0x000fe2000fffe0ff */
[----:B------:R-:W-:-:S08]  /*3d10*/  UMOV UR17, UR16 ;  /* 0x0000001000117c82 */ /* 0x000fd00008000000 */
[----:B------:R4:W-:Y:S01]  /*3d20*/  UTCBAR.2CTA.MULTICAST [UR9], URZ, UR11 ;  /* 0x000000ff090073e9 */ /* 0x0009e2000820080b */
[----:B------:R-:W-:Y:S02]  /*3d30*/  NOP ;  /* 0x0000000000007918 */ /* 0x000fe40000000000 */
.L_x_72:
[----:B------:R-:W-:Y:S01]  /*3d40*/  UIADD3 UR19, UPT, UPT, UR19, 0x1, URZ ;  /* 0x0000000113137890 */ /* 0x000fe2000fffe0ff */
[----:B------:R-:W-:-:S03]  /*3d50*/  ISETP.NE.AND P0, PT, R8, 0x2, PT ;  /* 0x000000020800780c */ /* 0x000fc60003f05270 */
[----:B------:R-:W-:Y:S01]  /*3d60*/  UISETP.NE.AND UP0, UPT, UR19, 0x4, UPT ;  /* 0x000000041300788c */ /* 0x000fe2000bf05270 */
[----:B-12---:R-:W-:Y:S02]  /*3d70*/  SEL R0, RZ, 0x1, P0 ;  /* 0x00000001ff007807 */ /* 0x006fe40000000000 */
[----:B------:R-:W-:Y:S01]  /*3d80*/  SEL R8, R8, RZ, P0 ;  /* 0x000000ff08087207 */ /* 0x000fe20000000000 */
[----:B------:R-:W-:Y:S01]  /*3d90*/  USEL UR8, URZ, 0x1, UP0 ;  /* 0x00000001ff087887 */ /* 0x000fe20008000000 */
[----:B------:R-:W-:Y:S01]  /*3da0*/  LOP3.LUT R3, R3, R0, RZ, 0x3c, !PT ;  /* 0x0000000003037212 */ /* 0x000fe200078e3cff */
[----:B------:R-:W-:-:S04]  /*3db0*/  USEL UR19, UR19, URZ, UP0 ;  /* 0x000000ff13137287 */ /* 0x000fc80008000000 */
[----:B------:R-:W-:Y:S01]  /*3dc0*/  LOP3.LUT R9, R9, UR8, RZ, 0x3c, !PT ;  /* 0x0000000809097c12 */ /* 0x000fe2000f8e3cff */
[----:B------:R-:W-:Y:S07]  /*3dd0*/  @P1 BRA `(.L_x_78) ;  /* 0xfffffff800881947 */ /* 0x000fee000383ffff */
[----:B------:R-:W1:Y:S01]  /*3de0*/  S2UR UR6, SR_CgaCtaId ;  /* 0x00000000000679c3 */ /* 0x000e620000008800 */
[----:B------:R-:W-:Y:S01]  /*3df0*/  ELECT P0, URZ, PT ;  /* 0x0000000000ff782f */ /* 0x000fe20003800000 */
[----:B------:R-:W-:Y:S01]  /*3e00*/  HFMA2 R0, -RZ, RZ, 0, 5.9604644775390625e-08 ;  /* 0x00000001ff007431 */ /* 0x000fe200000001ff */
[----:B------:R-:W-:-:S05]  /*3e10*/  UMOV UR8, 0x40 ;  /* 0x0000004000087882 */ /* 0x000fca0000000000 */
[----:B------:R-:W-:Y:S01]  /*3e20*/  UVIRTCOUNT.DEALLOC.SMPOOL 0x80 ;  /* 0x000000800000784c */ /* 0x000fe20000000000 */
[----:B------:R-:W-:Y:S02]  /*3e30*/  UISETP.NE.AND UP0, UPT, UR5, URZ, UPT ;  /* 0x000000ff0500728c */ /* 0x000fe4000bf05270 */
[----:B-1----:R-:W-:-:S09]  /*3e40*/  ULEA UR6, UR6, UR8, 0x18 ;  /* 0x0000000806067291 */ /* 0x002fd2000f8ec0ff */
[----:B------:R1:W-:Y:S01]  /*3e50*/  @P0 STS.U8 [UR6+0x1c], R0 ;  /* 0x00001c00ff000988 */ /* 0x0003e20008000006 */
[----:B------:R-:W-:Y:S05]  /*3e60*/  BRA.U UP0, `(.L_x_79) ;  /* 0x0000000100a07547 */ /* 0x000fea000b800000 */
[----:B------:R-:W-:Y:S01]  /*3e70*/  UIADD3 UR5, UPT, UPT, UR7, 0x110, URZ ;  /* 0x0000011007057890 */ /* 0x000fe2000fffe0ff */
[----:B------:R-:W-:-:S03]  /*3e80*/  SHF.L.U32 R2, R9, 0x1f, RZ ;  /* 0x0000001f09027819 */ /* 0x000fc600000006ff */
[----:B------:R-:W-:-:S09]  /*3e90*/  ULEA UR8, UR19, UR5, 0x3 ;  /* 0x0000000513087291 */ /* 0x000fd2000f8e18ff */
[----:B------:R-:W2:Y:S02]  /*3ea0*/  SYNCS.PHASECHK.TRANS64.TRYWAIT P0, [UR8], R2 ;  /* 0x00000002ff0075a7 */ /* 0x000ea40008001108 */
[----:B--2---:R-:W-:Y:S05]  /*3eb0*/  @!P0 BRA `(.L_x_80) ;  /* 0x0000006000048947 */ /* 0x004fea0003800000 */
.L_x_184:
[----:B----4-:R-:W-:-:S04]  /*3ec0*/  UIADD3 UR9, UPT, UPT, UR19, 0x1, URZ ;  /* 0x0000000113097890 */ /* 0x010fc8000fffe0ff */
        /* <DEDUP_REMOVED lines=8> */
.L_x_186:
        /* <DEDUP_REMOVED lines=9> */
.L_x_188:
[----:B------:R-:W-:-:S04]  /*3fe0*/  UIADD3 UR9, UPT, UPT, UR9, 0x1, URZ ;  /* 0x0000000109097890 */ /* 0x000fc8000fffe0ff */
[----:B------:R-:W-:-:S04]  /*3ff0*/  UISETP.NE.AND UP1, UPT, UR9, 0x4, UPT ;  /* 0x000000040900788c */ /* 0x000fc8000bf25270 */
[----:B------:R-:W-:Y:S02]  /*4000*/  USEL UR8, URZ, 0x1, UP1 ;  /* 0x00000001ff087887 */ /* 0x000fe40008800000 */
[----:B------:R-:W-:-:S04]  /*4010*/  USEL UR9, UR9, URZ, UP1 ;  /* 0x000000ff09097287 */ /* 0x000fc80008800000 */
[----:B------:R-:W-:Y:S01]  /*4020*/  ULEA UR9, UR9, UR5, 0x3 ;  /* 0x0000000509097291 */ /* 0x000fe2000f8e18ff */
[----:B------:R-:W-:-:S04]  /*4030*/  LOP3.LUT R2, R2, UR8, RZ, 0x3c, !PT ;  /* 0x0000000802027c12 */ /* 0x000fc8000f8e3cff */
[----:B------:R-:W-:Y:S01]  /*4040*/  SHF.L.U32 R2, R2, 0x1f, RZ ;  /* 0x0000001f02027819 */ /* 0x000fe200000006ff */
[----:B-1----:R-:W-:-:S04]  /*4050*/  IMAD.U32 R0, RZ, RZ, UR9 ;  /* 0x00000009ff007e24 */ /* 0x002fc8000f8e00ff */
[----:B------:R1:W2:Y:S03]  /*4060*/  SYNCS.PHASECHK.TRANS64.TRYWAIT P0, [R0+URZ], R2 ;  /* 0x00000002000075a7 */ /* 0x0002a600080011ff */
[----:B--2---:R-:W-:Y:S05]  /*4070*/  @!P0 NANOSLEEP.SYNCS 0x989680 ;  /* 0x009896800000895d */ /* 0x004fea0003900000 */
[----:B------:R-:W2:Y:S02]  /*4080*/  @!P0 SYNCS.PHASECHK.TRANS64 P0, [R0+URZ], R2 ;  /* 0x00000002000085a7 */ /* 0x000ea400080010ff */
[----:B--2---:R-:W-:Y:S05]  /*4090*/  @P0 BRA `(.L_x_83) ;  /* 0x0000000000200947 */ /* 0x004fea0003800000 */
.L_x_84:
[----:B--2---:R2:W4:Y:S02]  /*40a0*/  SYNCS.PHASECHK.TRANS64.TRYWAIT P0, [R0+URZ], R2 ;  /* 0x00000002000075a7 */ /* 0x00452400080011ff */
[----:B----4-:R-:W-:Y:S05]  /*40b0*/  @!P0 NANOSLEEP.SYNCS 0x989680 ;  /* 0x009896800000895d */ /* 0x010fea0003900000 */
[----:B------:R-:W4:Y:S02]  /*40c0*/  @!P0 SYNCS.PHASECHK.TRANS64 P0, [R0+URZ], R2 ;  /* 0x00000002000085a7 */ /* 0x000f2400080010ff */
[----:B----4-:R-:W-:Y:S05]  /*40d0*/  @!P0 BRA `(.L_x_84) ;  /* 0xfffffffc00f08947 */ /* 0x010fea000383ffff */
[----:B------:R-:W-:Y:S05]  /*40e0*/  BRA `(.L_x_83) ;  /* 0x00000000000c7947 */ /* 0x000fea0003800000 */
.L_x_79:
[----:B------:R-:W-:-:S04]  /*40f0*/  UIADD3 UR5, UPT, UPT, UR7, 0x150, URZ ;  /* 0x0000015007057890 */ /* 0x000fc8000fffe0ff */
[----:B------:R-:W-:-:S09]  /*4100*/  UPRMT UR5, UR4, 0x654, UR5 ;  /* 0x0000065404057896 */ /* 0x000fd20008000005 */
[----:B------:R-:W-:Y:S03]  /*4110*/  SYNCS.ARRIVE.TRANS64.RED.A1T0 RZ, [UR5], RZ ;  /* 0x000000ffffff79a7 */ /* 0x000fe60008100405 */
.L_x_83:
[----:B-12---:R-:W-:Y:S01]  /*4120*/  SHF.L.U32 R2, RZ, 0x1f, RZ ;  /* 0x0000001fff027819 */ /* 0x006fe200000006ff */
[----:B------:R-:W-:Y:S01]  /*4130*/  UIADD3 UR5, UPT, UPT, UR7, 0x150, URZ ;  /* 0x0000015007057890 */ /* 0x000fe2000fffe0ff */
[----:B------:R-:W-:Y:S02]  /*4140*/  PLOP3.LUT P0, PT, PT, PT, UP0, 0x80, 0x8 ;  /* 0x000000000008781c */ /* 0x000fe40003f0f008 */
[----:B------:R-:W1:Y:S02]  /*4150*/  SYNCS.PHASECHK.TRANS64.TRYWAIT P1, [UR7+0x150], R2 ;  /* 0x00015002ff0075a7 */ /* 0x000e640008021107 */
[----:B-1----:R-:W-:Y:S09]  /*4160*/  @!P1 BRA `(.L_x_85) ;  /* 0x0000005c00a09947 */ /* 0x002ff20003800000 */
.L_x_190:
[----:B------:R-:W-:Y:S01]  /*4170*/  @!UP0 UPRMT UR5, UR4, 0x654, UR5 ;  /* 0x0000065404058896 */ /* 0x000fe20008000005 */
[----:B------:R-:W-:Y:S02]  /*4180*/  UMOV UR8, 0xffff ;  /* 0x0000ffff00087882 */ /* 0x000fe40000000000 */
[----:B------:R-:W-:-:S06]  /*4190*/  UMOV UR4, 0x1 ;  /* 0x0000000100047882 */ /* 0x000fcc0000000000 */
[----:B------:R-:W-:Y:S01]  /*41a0*/  @!P0 SYNCS.ARRIVE.TRANS64.RED.A1T0 RZ, [UR5], RZ ;  /* 0x000000ffffff89a7 */ /* 0x000fe20008100405 */
[----:B------:R-:W-:Y:S01]  /*41b0*/  NOP ;  /* 0x0000000000007918 */ /* 0x000fe20000000000 */
[----:B-1----:R-:W1:Y:S01]  /*41c0*/  LDS R0, [UR6+0x14] ;  /* 0x00001406ff007984 */ /* 0x002e620008000800 */
[----:B------:R-:W-:-:S04]  /*41d0*/  ULOP3.LUT UR5, UR21, 0xffff, URZ, 0xc0, !UPT ;  /* 0x0000ffff15057892 */ /* 0x000fc8000f8ec0ff */
[----:B------:R-:W-:-:S04]  /*41e0*/  USHF.R.U32.HI UR5, URZ, 0x5, UR5 ;  /* 0x00000005ff057899 */ /* 0x000fc80008011605 */
[----:B------:R-:W-:Y:S02]  /*41f0*/  USHF.L.U32 UR8, UR8, UR5, URZ ;  /* 0x0000000508087299 */ /* 0x000fe400080006ff */
[----:B------:R-:W-:-:S04]  /*4200*/  USHF.L.U32 UR4, UR4, UR5, URZ ;  /* 0x0000000504047299 */ /* 0x000fc800080006ff */
[----:B-1----:R-:W-:-:S04]  /*4210*/  LOP3.LUT R0, R0, UR8, RZ, 0xc0, !PT ;  /* 0x0000000800007c12 */ /* 0x002fc8000f8ec0ff */
[----:B------:R-:W-:-:S13]  /*4220*/  ISETP.NE.AND P0, PT, R0, UR8, PT ;  /* 0x0000000800007c0c */ /* 0x000fda000bf05270 */
[----:B------:R-:W-:Y:S05]  /*4230*/  @P0 BRA `(.L_x_86) ;  /* 0x0000000000580947 */ /* 0x000fea0003800000 */
[----:B------:R-:W1:Y:S02]  /*4240*/  LDS R0, [UR6+0x18] ;  /* 0x00001806ff007984 */ /* 0x000e640008000800 */
[----:B-1----:R-:W-:-:S04]  /*4250*/  LOP3.LUT R0, R0, UR4, RZ, 0xc0, !PT ;  /* 0x0000000400007c12 */ /* 0x002fc8000f8ec0ff */
[----:B------:R-:W-:-:S13]  /*4260*/  ISETP.NE.AND P0, PT, R0, UR4, PT ;  /* 0x0000000400007c0c */ /* 0x000fda000bf05270 */
[----:B------:R-:W-:Y:S05]  /*4270*/  @P0 BRA `(.L_x_87) ;  /* 0x00000000003c0947 */ /* 0x000fea0003800000 */
[----:B------:R-:W1:Y:S01]  /*4280*/  S2R R2, SR_LANEID ;  /* 0x0000000000027919 */ /* 0x000e620000000000 */
[----:B------:R-:W-:Y:S01]  /*4290*/  ULOP3.LUT UR8, URZ, UR8, URZ, 0x33, !UPT ;  /* 0x00000008ff087292 */ /* 0x000fe2000f8e33ff */
[----:B------:R-:W-:Y:S02]  /*42a0*/  VOTEU.ANY UR7, UPT, PT ;  /* 0x0000000000077886 */ /* 0x000fe400038e0100 */
[----:B------:R-:W-:-:S03]  /*42b0*/  UFLO.U32 UR7, UR7 ;  /* 0x00000007000772bd */ /* 0x000fc600080e0000 */
[----:B------:R-:W-:-:S04]  /*42c0*/  IMAD.U32 R0, RZ, RZ, UR8 ;  /* 0x00000008ff007e24 */ /* 0x000fc8000f8e00ff */
[----:B------:R2:W3:Y:S02]  /*42d0*/  REDUX UR5, R0 ;  /* 0x00000000000573c4 */ /* 0x0004e40000000000 */
[----:B------:R1:W-:Y:S02]  /*42e0*/  UTCATOMSWS.AND URZ, UR8 ;  /* 0x0000000800ff79e3 */ /* 0x0003e40008000000 */
[----:B-1----:R-:W-:Y:S02]  /*42f0*/  ISETP.EQ.U32.AND P0, PT, R2, UR7, PT ;  /* 0x0000000702007c0c */ /* 0x002fe4000bf02070 */
[----:B--2---:R-:W-:Y:S02]  /*4300*/  LOP3.LUT R0, RZ, UR4, RZ, 0x33, !PT ;  /* 0x00000004ff007c12 */ /* 0x004fe4000f8e33ff */
[----:B---3--:R-:W-:Y:S02]  /*4310*/  MOV R2, UR5 ;  /* 0x0000000500027c02 */ /* 0x008fe40008000f00 */
[----:B------:R-:W1:Y:S07]  /*4320*/  REDUX UR4, R0 ;  /* 0x00000000000473c4 */ /* 0x000e6e0000000000 */
[----:B------:R2:W-:Y:S01]  /*4330*/  @P0 ATOMS.AND RZ, [UR6+0x14], R2 ;  /* 0x00001402ffff098c */ /* 0x0005e2000a800006 */
[----:B-1----:R-:W-:-:S05]  /*4340*/  IMAD.U32 R0, RZ, RZ, UR4 ;  /* 0x00000004ff007e24 */ /* 0x002fca000f8e00ff */
[----:B------:R2:W-:Y:S01]  /*4350*/  @P0 ATOMS.AND RZ, [UR6+0x18], R0 ;  /* 0x00001800ffff098c */ /* 0x0005e2000a800006 */
[----:B------:R-:W-:Y:S05]  /*4360*/  BRA `(.L_x_88) ;  /* 0x0000000000147947 */ /* 0x000fea0003800000 */
.L_x_87:
[----:B------:R-:W-:Y:S02]  /*4370*/  MOV R2, 0x4390 ;  /* 0x0000439000027802 */ /* 0x000fe40000000f00 */
[----:B---345:R-:W-:Y:S05]  /*4380*/  CALL.REL.NOINC `($__internal_0_$__cuda_sm10x_tcgen05_guardrail_trap_col_being_dealloced_not_returned_by_alloc) ;  /* 0x0000006000807944 */ /* 0x038fea0003c00000 */
[----:B------:R-:W-:Y:S05]  /*4390*/  BRA `(.L_x_88) ;  /* 0x0000000000087947 */ /* 0x000fea0003800000 */
.L_x_86:
[----:B------:R-:W-:Y:S02]  /*43a0*/  MOV R2, 0x43c0 ;  /* 0x000043c000027802 */ /* 0x000fe40000000f00 */
[----:B---345:R-:W-:Y:S05]  /*43b0*/  CALL.REL.NOINC `($__internal_2_$__cuda_sm10x_tcgen05_guardrail_trap_unallocated_columns_being_dealloced) ;  /* 0x00000060008c7944 */ /* 0x038fea0003c00000 */
.L_x_88:
[----:B------:R-:W-:Y:S01]  /*43c0*/  NOP ;  /* 0x0000000000007918 */ /* 0x000fe20000000000 */
[----:B----4-:R-:W-:Y:S05]  /*43d0*/  EXIT ;  /* 0x000000000000794d */ /* 0x010fea0003800000 */
.L_x_59:
[----:B------:R-:W-:-:S09]  /*43e0*/  UISETP.NE.OR UP5, UPT, UR10, 0x3, !UP5 ;  /* 0x000000030a00788c */ /* 0x000fd2000efa5670 */
[----:B------:R-:W-:Y:S05]  /*43f0*/  BRA.U UP5, `(.L_x_89) ;  /* 0x0000001105087547 */ /* 0x000fea000b800000 */
[----:B------:R-:W1:Y:S01]  /*4400*/  LDC R0, c[0x0][0xb30] ;  /* 0x0002cc00ff007b82 */ /* 0x000e620000000800 */
[----:B------:R-:W2:Y:S01]  /*4410*/  LDCU.64 UR8, c[0x0][0x888] ;  /* 0x00011100ff0877ac */ /* 0x000ea20008000a00 */
[----:B------:R-:W-:Y:S02]  /*4420*/  HFMA2 R27, -RZ, RZ, 0, 0 ;  /* 0x00000000ff1b7431 */ /* 0x000fe400000001ff */
[----:B------:R-:W-:Y:S01]  /*4430*/  IMAD.MOV.U32 R29, RZ, RZ, 0x1 ;  /* 0x00000001ff1d7424 */ /* 0x000fe200078e00ff */
[----:B------:R-:W-:Y:S01]  /*4440*/  MOV R25, 0x2000 ;  /* 0x0000200000197802 */ /* 0x000fe20000000f00 */
[----:B------:R-:W3:Y:S01]  /*4450*/  LDCU.64 UR4, c[0x0][0x890] ;  /* 0x00011200ff0477ac */ /* 0x000ee20008000a00 */
[----:B------:R-:W-:Y:S01]  /*4460*/  IMAD.MOV.U32 R28, RZ, RZ, RZ ;  /* 0x000000ffff1c7224 */ /* 0x000fe200078e00ff */
[----:B------:R-:W4:Y:S01]  /*4470*/  LDC R24, c[0x0][0x370] ;  /* 0x0000dc00ff187b82 */ /* 0x000f220000000800 */
[----:B------:R-:W-:Y:S01]  /*4480*/  UMOV UR7, 0x400 ;  /* 0x0000040000077882 */ /* 0x000fe20000000000 */
[----:B------:R-:W-:-:S02]  /*4490*/  UPLOP3.LUT UP1, UPT, UPT, UPT, UPT, 0x40, 0x4 ;  /* 0x000000000004789c */ /* 0x000fc40003f2e870 */
[----:B------:R-:W-:-:S04]  /*44a0*/  ULEA UR7, UR37, UR7, 0x18 ;  /* 0x0000000725077291 */ /* 0x000fc8000f8ec0ff */
[----:B------:R-:W4:Y:S01]  /*44b0*/  LDC R3, c[0x0][0xb0c] ;  /* 0x0002c300ff037b82 */ /* 0x000f220000000800 */
[----:B------:R-:W-:Y:S02]  /*44c0*/  UIADD3 UR13, UPT, UPT, UR7, 0x98, URZ ;  /* 0x00000098070d7890 */ /* 0x000fe4000fffe0ff */
[----:B--2---:R-:W-:Y:S02]  /*44d0*/  UISETP.NE.U32.AND UP2, UPT, UR8, URZ, UPT ;  /* 0x000000ff0800728c */ /* 0x004fe4000bf45070 */
[----:B------:R-:W-:Y:S02]  /*44e0*/  UIADD3 UR33, UPT, UPT, UR7, 0x80, URZ ;  /* 0x0000008007217890 */ /* 0x000fe4000fffe0ff */
[----:B---3--:R-:W-:Y:S01]  /*44f0*/  UISETP.NE.U32.AND UP3, UPT, UR4, URZ, UPT ;  /* 0x000000ff0400728c */ /* 0x008fe2000bf65070 */
[----:B------:R-:W2:Y:S01]  /*4500*/  LDC R18, c[0x0][0xb20] ;  /* 0x0002c800ff127b82 */ /* 0x000ea20000000800 */
[----:B-1----:R-:W-:Y:S01]  /*4510*/  ISETP.NE.AND P1, PT, R0, 0x1, PT ;  /* 0x000000010000780c */ /* 0x002fe20003f25270 */
[----:B------:R-:W-:-:S02]  /*4520*/  UISETP.NE.AND.EX UP2, UPT, UR9, URZ, UPT, UP2 ;  /* 0x000000ff0900728c */ /* 0x000fc4000bf45320 */
[----:B------:R-:W-:Y:S02]  /*4530*/  UIADD3 UR25, UPT, UPT, UR7, 0x88, URZ ;  /* 0x0000008807197890 */ /* 0x000fe4000fffe0ff */
[----:B------:R-:W-:Y:S02]  /*4540*/  UIADD3 UR17, UPT, UPT, UR7, 0x90, URZ ;  /* 0x0000009007117890 */ /* 0x000fe4000fffe0ff */
[----:B------:R-:W1:Y:S01]  /*4550*/  LDC.64 R30, c[0x0][0x348] ;  /* 0x0000d200ff1e7b82 */ /* 0x000e620000000a00 */
[----:B------:R-:W-:Y:S02]  /*4560*/  UPRMT UR13, UR37, 0x654, UR13 ;  /* 0x00000654250d7896 */ /* 0x000fe4000800000d */
[----:B------:R-:W-:-:S05]  /*4570*/  UISETP.NE.AND.EX UP3, UPT, UR5, URZ, UPT, UP3 ;  /* 0x000000ff0500728c */ /* 0x000fca000bf65330 */
[----:B------:R-:W3:Y:S08]  /*4580*/  LDC.64 R16, c[0x0][0xb10] ;  /* 0x0002c400ff107b82 */ /* 0x000ef00000000a00 */
[----:B------:R-:W1:Y:S08]  /*4590*/  LDC.64 R6, c[0x0][0xb18] ;  /* 0x0002c600ff067b82 */ /* 0x000e700000000a00 */
[----:B------:R-:W1:Y:S08]  /*45a0*/  LDC.64 R4, c[0x0][0xb28] ;  /* 0x0002ca00ff047b82 */ /* 0x000e700000000a00 */
[----:B--2-4-:R-:W1:Y:S02]  /*45b0*/  LDC R19, c[0x0][0x374] ;  /* 0x0000dd00ff137b82 */ /* 0x014e640000000800 */
.L_x_100:
[C---:B------:R-:W-:Y:S02]  /*45c0*/  LEA R0, R28.reuse, UR7, 0x3 ;  /* 0x000000071c007c11 */ /* 0x040fe4000f8e18ff */
[----:B------:R-:W-:Y:S02]  /*45d0*/  SHF.L.U32 R2, R27, 0x1f, RZ ;  /* 0x0000001f1b027819 */ /* 0x000fe400000006ff */
[----:B------:R-:W-:Y:S02]  /*45e0*/  LEA R20, R28, UR7, 0x4 ;  /* 0x000000071c147c11 */ /* 0x000fe4000f8e20ff */
[----:B--2---:R-:W2:Y:S02]  /*45f0*/  SYNCS.PHASECHK.TRANS64.TRYWAIT P0, [R0+URZ+0xd0], R2 ;  /* 0x0000d002000075a7 */ /* 0x004ea400080011ff */
[----:B--2---:R-:W-:Y:S05]  /*4600*/  @!P0 BRA `(.L_x_90) ;  /* 0x0000005800908947 */ /* 0x004fea0003800000 */
.L_x_191:
[----:B------:R-:W-:Y:S01]  /*4610*/  ISETP.GE.AND P0, PT, R40, 0x1, PT ;  /* 0x000000012800780c */ /* 0x000fe20003f06270 */
[----:B------:R-:W4:Y:S01]  /*4620*/  LDS.128 R20, [R20+0x160] ;  /* 0x0001600014147984 */ /* 0x000f220000000c00 */
[----:B--2---:R-:W-:Y:S01]  /*4630*/  VIADD R0, R0, 0xe0 ;  /* 0x000000e000007836 */ /* 0x004fe20000000000 */
[----:B------:R-:W-:Y:S01]  /*4640*/  @!PT LDS RZ, [RZ] ;  /* 0x00000000fffff984 */ /* 0x000fe20000000800 */
[----:B------:R-:W-:Y:S01]  /*4650*/  @!PT LDS RZ, [RZ] ;  /* 0x00000000fffff984 */ /* 0x000fe20000000800 */
[----:B------:R-:W-:Y:S01]  /*4660*/  @!PT LDS RZ, [RZ] ;  /* 0x00000000fffff984 */ /* 0x000fe20000000800 */
[----:B------:R-:W-:Y:S01]  /*4670*/  @!PT LDS RZ, [RZ] ;  /* 0x00000000fffff984 */ /* 0x000fe20000000800 */
[----:B------:R2:W-:Y:S06]  /*4680*/  MEMBAR.ALL.CTA ;  /* 0x0000000000007992 */ /* 0x0005ec0000008000 */
[----:B--2---:R-:W2:Y:S01]  /*4690*/  FENCE.VIEW.ASYNC.S ;  /* 0x00000000000073c6 */ /* 0x004ea20000000000 */
[----:B------:R-:W-:Y:S04]  /*46a0*/  PRMT R0, RZ, 0x654, R0 ;  /* 0x00000654ff007816 */ /* 0x000fe80000000000 */
[----:B--2---:R2:W-:Y:S01]  /*46b0*/  SYNCS.ARRIVE.TRANS64.RED.A1T0 RZ, [R0+URZ], RZ ;  /* 0x000000ff00ff79a7 */ /* 0x0045e200081004ff */
[----:B----4-:R-:W-:Y:S11]  /*46c0*/  LOP3.LUT P3, RZ, R22, 0x1, RZ, 0xc0, !PT ;  /* 0x0000000116ff7812 */ /* 0x010ff6000786c0ff */
[----:B------:R-:W-:Y:S02]  /*46d0*/  @!UPT UIADD3 URZ, UPT, UPT, URZ, URZ, URZ ;  /* 0x000000fffffff290 */ /* 0x000fe4000fffe0ff */
[----:B------:R-:W-:Y:S02]  /*46e0*/  @P3 MOV R11, R20 ;  /* 0x00000014000b3202 */ /* 0x000fe40000000f00 */
[----:B------:R-:W-:Y:S01]  /*46f0*/  @P3 LOP3.LUT R10, R21, 0xffff, RZ, 0xc0, !PT ;  /* 0x0000ffff150a3812 */ /* 0x000fe200078ec0ff */
[----:B--2---:R-:W-:Y:S06]  /*4700*/  @!P0 BRA `(.L_x_91) ;  /* 0x0000000000a48947 */ /* 0x004fec0003800000 */
[-C--:B-1----:R-:W-:Y:S01]  /*4710*/  IMAD.HI.U32 R0, R19, R7.reuse, RZ ;  /* 0x0000000713007227 */ /* 0x082fe200078e00ff */
[----:B------:R-:W-:Y:S02]  /*4720*/  ISETP.NE.AND P0, PT, R6, 0x1, PT ;  /* 0x000000010600780c */ /* 0x000fe40003f05270 */
[----:B------:R-:W-:Y:S01]  /*4730*/  ISETP.NE.AND P2, PT, R40, 0x1, PT ;  /* 0x000000012800780c */ /* 0x000fe20003f45270 */
[----:B---3--:R-:W-:Y:S01]  /*4740*/  IMAD.HI.U32 R9, R24, R16, RZ ;  /* 0x0000001018097227 */ /* 0x008fe200078e00ff */
[----:B------:R-:W-:Y:S02]  /*4750*/  SHF.R.U32.HI R0, RZ, R18, R0 ;  /* 0x00000012ff007219 */ /* 0x000fe40000011600 */
[----:B------:R-:W-:Y:S01]  /*4760*/  ISETP.NE.AND P4, PT, R3, 0x1, PT ;  /* 0x000000010300780c */ /* 0x000fe20003f85270 */
[----:B------:R-:W-:Y:S01]  /*4770*/  IMAD.HI.U32 R13, R10, R7, RZ ;  /* 0x000000070a0d7227 */ /* 0x000fe200078e00ff */
[----:B------:R-:W-:Y:S02]  /*4780*/  SHF.R.U32.HI R9, RZ, R17, R9 ;  /* 0x00000011ff097219 */ /* 0x000fe40000011609 */
[----:B------:R-:W-:Y:S01]  /*4790*/  SEL R0, R19, R0, !P0 ;  /* 0x0000000013007207 */ /* 0x000fe20004000000 */
[----:B------:R-:W-:Y:S01]  /*47a0*/  IMAD.HI.U32 R12, R11, R16, RZ ;  /* 0x000000100b0c7227 */ /* 0x000fe200078e00ff */
[----:B------:R-:W-:Y:S03]  /*47b0*/  SEL R9, R24, R9, !P4 ;  /* 0x0000000918097207 */ /* 0x000fe60006000000 */
[-C--:B------:R-:W-:Y:S01]  /*47c0*/  IMAD.HI.U32 R8, R0, R4.reuse, RZ ;  /* 0x0000000400087227 */ /* 0x080fe200078e00ff */
[----:B------:R-:W-:Y:S03]  /*47d0*/  SHF.R.U32.HI R12, RZ, R17, R12 ;  /* 0x00000011ff0c7219 */ /* 0x000fe6000001160c */
[----:B------:R-:W-:Y:S01]  /*47e0*/  IMAD.HI.U32 R2, R9, R4, RZ ;  /* 0x0000000409027227 */ /* 0x000fe200078e00ff */
[-C--:B------:R-:W-:Y:S02]  /*47f0*/  @P2 SHF.R.U32.HI R0, RZ, R5.reuse, R8 ;  /* 0x00000005ff002219 */ /* 0x080fe40000011608 */
[----:B------:R-:W-:Y:S02]  /*4800*/  SHF.R.U32.HI R8, RZ, R18, R13 ;  /* 0x00000012ff087219 */ /* 0x000fe4000001160d */
[----:B------:R-:W-:Y:S01]  /*4810*/  @P2 SHF.R.U32.HI R9, RZ, R5, R2 ;  /* 0x00000005ff092219 */ /* 0x000fe20000011602 */
[----:B------:R-:W-:Y:S01]  /*4820*/  IMAD R0, R40, R0, RZ ;  /* 0x0000000028007224 */ /* 0x000fe200078e02ff */
[----:B------:R-:W-:Y:S02]  /*4830*/  SEL R8, R10, R8, !P0 ;  /* 0x000000080a087207 */ /* 0x000fe40004000000 */
[----:B------:R-:W-:Y:S01]  /*4840*/  SEL R2, R11, R12, !P4 ;  /* 0x0000000c0b027207 */ /* 0x000fe20006000000 */
[----:B------:R-:W-:Y:S01]  /*4850*/  IMAD R12, R40, R9, RZ ;  /* 0x00000009280c7224 */ /* 0x000fe200078e02ff */
[C---:B------:R-:W-:Y:S01]  /*4860*/  ISETP.GE.AND P0, PT, R8.reuse, R0, PT ;  /* 0x000000000800720c */ /* 0x040fe20003f06270 */
[----:B------:R-:W-:Y:S03]  /*4870*/  IMAD.HI.U32 R0, R8, R4, RZ ;  /* 0x0000000408007227 */ /* 0x000fe600078e00ff */
[----:B------:R-:W-:Y:S02]  /*4880*/  ISETP.GE.OR P0, PT, R2, R12, P0 ;  /* 0x0000000c0200720c */ /* 0x000fe40000706670 */
[-C--:B------:R-:W-:Y:S04]  /*4890*/  SHF.R.U32.HI R0, RZ, R5.reuse, R0 ;  /* 0x00000005ff007219 */ /* 0x080fe80000011600 */
[----:B------:R-:W-:Y:S05]  /*48a0*/  SEL R13, R8, R0, !P2 ;  /* 0x00000000080d7207 */ /* 0x000fea0005000000 */
[----:B------:R-:W-:Y:S02]  /*48b0*/  IMAD.MOV R12, RZ, RZ, -R13 ;  /* 0x000000ffff0c7224 */ /* 0x000fe400078e0a0d */
[----:B------:R-:W-:Y:S04]  /*48c0*/  @!P0 IMAD.HI.U32 R0, R2, R4, RZ ;  /* 0x0000000402008227 */ /* 0x000fe800078e00ff */
[----:B------:R-:W-:Y:S01]  /*48d0*/  IMAD R12, R40, R12, R8 ;  /* 0x0000000c280c7224 */ /* 0x000fe200078e0208 */
[----:B------:R-:W-:Y:S04]  /*48e0*/  @!P0 SHF.R.U32.HI R0, RZ, R5, R0 ;  /* 0x00000005ff008219 */ /* 0x000fe80000011600 */
[----:B------:R-:W-:Y:S04]  /*48f0*/  @!P0 SEL R0, R2, R0, !P2 ;  /* 0x0000000002008207 */ /* 0x000fe80005000000 */
[----:B------:R-:W-:Y:S01]  /*4900*/  @!P0 IADD3 R13, PT, PT, R13, -R0, RZ ;  /* 0x800000000d0d8210 */ /* 0x000fe20007ffe0ff */
[----:B------:R-:W-:Y:S01]  /*4910*/  @!P0 IMAD R0, R9, R12, R0 ;  /* 0x0000000c09008224 */ /* 0x000fe200078e0200 */
[----:B------:R-:W-:Y:S01]  /*4920*/  IADD3 R9, PT, PT, -R8, RZ, RZ ;  /* 0x000000ff08097210 */ /* 0x000fe20007ffe1ff */
[--C-:B------:R-:W-:Y:S02]  /*4930*/  IMAD.MOV R12, RZ, RZ, -R2.reuse ;  /* 0x000000ffff0c7224 */ /* 0x100fe400078e0a02 */
[----:B------:R-:W-:Y:S02]  /*4940*/  @!P0 IMAD R8, R13, R40, R2 ;  /* 0x000000280d088224 */ /* 0x000fe400078e0202 */
[----:B------:R-:W-:Y:S02]  /*4950*/  @!P0 IMAD.MOV.U32 R2, RZ, RZ, R0 ;  /* 0x000000ffff028224 */ /* 0x000fe400078e0000 */
[----:B------:R-:W-:Y:S02]  /*4960*/  IMAD R11, R3, R12, R11 ;  /* 0x0000000c030b7224 */ /* 0x000fe400078e020b */
[----:B------:R-:W-:Y:S02]  /*4970*/  IMAD R10, R6, R9, R10 ;  /* 0x00000009060a7224 */ /* 0x000fe400078e020a */
[----:B------:R-:W-:Y:S02]  /*4980*/  IMAD R11, R2, R3, R11 ;  /* 0x00000003020b7224 */ /* 0x000fe400078e020b */
[----:B------:R-:W-:Y:S02]  /*4990*/  IMAD R10, R8, R6, R10 ;  /* 0x00000006080a7224 */ /* 0x000fe400078e020a */
.L_x_91:
[----:B------:R-:W-:Y:S05]  /*49a0*/  BRA.U UP1, `(.L_x_92) ;  /* 0x0000000101107547 */ /* 0x000fea000b800000 */
[----:B------:R-:W-:Y:S04]  /*49b0*/  MOV R2, UR6 ;  /* 0x0000000600027c02 */ /* 0x000fe80008000f00 */
[----:B------:R-:W-:Y:S04]  /*49c0*/  SHF.L.U32 R2, R2, 0x1f, RZ ;  /* 0x0000001f02027819 */ /* 0x000fe800000006ff */
[----:B------:R-:W2:Y:S02]  /*49d0*/  SYNCS.PHASECHK.TRANS64.TRYWAIT P0, [UR7+0xc8], R2 ;  /* 0x0000c802ff0075a7 */ /* 0x000ea40008001107 */
[----:B--2---:R-:W-:Y:S05]  /*49e0*/  @!P0 BRA `(.L_x_93) ;  /* 0x0000005400ac8947 */ /* 0x004fea0003800000 */
.L_x_92:
[----:B------:R-:W-:Y:S02]  /*49f0*/  R2UR UR35, R14 ;  /* 0x000000000e2372ca */ /* 0x000fe400000e0000 */
[----:B------:R-:W-:Y:S02]  /*4a00*/  R2UR UR34, R15 ;  /* 0x000000000f2272ca */ /* 0x000fe400000e0000 */
[----:B------:R-:W-:Y:S02]  /*4a10*/  ISETP.NE.U32.AND P2, PT, RZ, UR4, PT ;  /* 0x00000004ff007c0c */ /* 0x000fe4000bf45070 */
[----:B------:R-:W-:Y:S02]  /*4a20*/  SHF.L.U32 R14, R29, 0x1f, RZ ;  /* 0x0000001f1d0e7819 */ /* 0x000fe400000006ff */
[----:B------:R-:W-:Y:S05]  /*4a30*/  ISETP.NE.AND.EX P2, PT, RZ, UR5, PT, P2 ;  /* 0x00000005ff007c0c */ /* 0x000fea000bf45320 */
[----:B------:R-:W-:Y:S02]  /*4a40*/  USHF.L.U32 UR35, UR35, 0x7, URZ ;  /* 0x0000000723237899 */ /* 0x000fe400080006ff */
[----:B------:R-:W-:Y:S01]  /*4a50*/  USHF.L.U32 UR34, UR34, 0x7, URZ ;  /* 0x0000000722227899 */ /* 0x000fe200080006ff */
[----:B------:R-:W-:Y:S11]  /*4a60*/  BRA.U !UP3, `(.L_x_94) ;  /* 0x000000010b347547 */ /* 0x000ff6000b800000 */
[----:B------:R-:W-:Y:S01]  /*4a70*/  UPLOP3.LUT UP0, UPT, UPT, UPT, UP2, 0x80, 0x8 ;  /* 0x000000000008789c */ /* 0x000fe20003f0f020 */
[----:B--2---:R-:W-:Y:S02]  /*4a80*/  HFMA2 R0, -RZ, RZ, 0, 5.9604644775390625e-08 ;  /* 0x00000001ff007431 */ /* 0x004fe400000001ff */
[----:B------:R-:W-:Y:S03]  /*4a90*/  IMAD.MOV.U32 R92, RZ, RZ, 0x1 ;  /* 0x00000001ff5c7424 */ /* 0x000fe600078e00ff */
[----:B------:R-:W-:Y:S05]  /*4aa0*/  PLOP3.LUT P0, PT, PT, PT, UP0, 0x80, 0x8 ;  /* 0x000000000008781c */ /* 0x000fea0003f0f008 */
[----:B------:R-:W2:Y:S01]  /*4ab0*/  @UP0 LDCU.64 UR10, c[0x0][0x888] ;  /* 0x00011100ff0a07ac */ /* 0x000ea20008000a00 */
[----:B------:R-:W-:Y:S07]  /*4ac0*/  @UP0 UIMAD UR8, UR36, UR4, URZ ;  /* 0x00000004240802a4 */ /* 0x000fee000f8e02ff */
[----:B------:R-:W-:Y:S01]  /*4ad0*/  @!P0 PRMT R92, R0, 0x7610, R92 ;  /* 0x00007610005c8816 */ /* 0x000fe2000000005c */
[----:B--2---:R-:W-:Y:S03]  /*4ae0*/  @UP0 UIMAD.WIDE UR10, UR8, 0x4, UR10 ;  /* 0x00000004080a08a5 */ /* 0x004fe6000f8e020a */
[----:B------:R-:W2:Y:S03]  /*4af0*/  @!UP0 LDCU UR8, c[0x0][0x880] ;  /* 0x00011000ff0887ac */ /* 0x000ea60008000800 */
[----:B------:R-:W-:Y:S01]  /*4b00*/  IMAD.U32 R8, RZ, RZ, UR10 ;  /* 0x0000000aff087e24 */ /* 0x000fe2000f8e00ff */
[----:B------:R-:W-:Y:S05]  /*4b10*/  MOV R9, UR11 ;  /* 0x0000000b00097c02 */ /* 0x000fea0008000f00 */
[----:B-----5:R4:W5:Y:S02]  /*4b20*/  @P0 LDG.E R49, desc[UR46][R8.64] ;  /* 0x0000002e08310981 */ /* 0x020964000c1e1900 */
[----:B--2-4-:R-:W-:Y:S07]  /*4b30*/  @!P0 IMAD.U32 R49, RZ, RZ, UR8 ;  /* 0x00000008ff318e24 */ /* 0x014fee000f8e00ff */
.L_x_94:
[----:B-----5:R-:W-:Y:S01]  /*4b40*/  @!P2 FSETP.EQ.AND P0, PT, R49, RZ, PT ;  /* 0x000000ff3100a20b */ /* 0x020fe20003f02000 */
[----:B------:R-:W-:Y:S01]  /*4b50*/  @!UPT UIADD3 URZ, UPT, UPT, URZ, URZ, URZ ;  /* 0x000000fffffff290 */ /* 0x000fe2000fffe0ff */
[----:B------:R-:W-:Y:S11]  /*4b60*/  @!P2 BRA `(.L_x_95) ;  /* 0x000000000014a947 */ /* 0x000ff60003800000 */
[----:B------:R-:W-:Y:S02]  /*4b70*/  LOP3.LUT P2, RZ, R92, 0xff, RZ, 0xc0, !PT ;  /* 0x000000ff5cff7812 */ /* 0x000fe4000784c0ff */
[----:B------:R-:W-:Y:S04]  /*4b80*/  PLOP3.LUT P0, PT, PT, PT, UP0, 0x80, 0x8 ;  /* 0x000000000008781c */ /* 0x000fe80003f0f008 */
[----:B------:R-:W-:Y:S07]  /*4b90*/  PLOP3.LUT P0, PT, P0, PT, PT, 0x8, 0x80 ;  /* 0x000000000080781c */ /* 0x000fee000070e170 */
[----:B------:R-:W-:Y:S11]  /*4ba0*/  @P2 FSETP.EQ.AND P0, PT, R49, RZ, PT ;  /* 0x000000ff3100220b */ /* 0x000ff60003f02000 */
[----:B------:R-:W-:Y:S02]  /*4bb0*/  @!UPT UIADD3 URZ, UPT, UPT, URZ, URZ, URZ ;  /* 0x000000fffffff290 */ /* 0x000fe4000fffe0ff */
.L_x_95:
[----:B------:R-:W4:Y:S01]  /*4bc0*/  SYNCS.PHASECHK.TRANS64.TRYWAIT P2, [UR7+0xa0], R14 ;  /* 0x0000a00eff0075a7 */ /* 0x000f220008041107 */
[----:B------:R-:W-:Y:S04]  /*4bd0*/  ELECT P4, URZ, PT ;  /* 0x0000000000ff782f */ /* 0x000fe80003880000 */
[----:B------:R-:W-:Y:S11]  /*4be0*/  PLOP3.LUT P4, PT, P0, P4, PT, 0xf2, 0x2f ;  /* 0x00000000002f781c */ /* 0x000ff60000789e72 */
[----:B------:R-:W-:Y:S02]  /*4bf0*/  @!UPT UIADD3 URZ, UPT, UPT, URZ, URZ, URZ ;  /* 0x000000fffffff290 */ /* 0x000fe4000fffe0ff */
[----:B-1----:R-:W-:Y:S05]  /*4c00*/  @!P4 IADD3 R8, P0, PT, R30, 0x580, RZ ;  /* 0x000005801e08c810 */ /* 0x002fea0007f1e0ff */
[----:B--2---:R-:W-:Y:S01]  /*4c10*/  @!P4 IMAD.X R2, RZ, RZ, R31, P0 ;  /* 0x000000ffff02c224 */ /* 0x004fe200000e061f */
[----:B----4-:R-:W-:Y:S07]  /*4c20*/  @!P2 BRA `(.L_x_96) ;  /* 0x000000540034a947 */ /* 0x010fee0003800000 */
.L_x_194:
[----:B------:R-:W-:Y:S01]  /*4c30*/  @!P4 R2UR UR8, R2 ;  /* 0x000000000208c2ca */ /* 0x000fe200000e0000 */
[----:B------:R-:W-:Y:S01]  /*4c40*/  VOTEU.ALL UP1, P4 ;  /* 0x0000000000ff7886 */ /* 0x000fe20002020000 */
[----:B------:R-:W-:Y:S01]  /*4c50*/  @!P4 R2UR UR9, R8 ;  /* 0x000000000809c2ca */ /* 0x000fe200000e0000 */
[----:B-1----:R-:W-:Y:S01]  /*4c60*/  @!P4 IMAD.MOV.U32 R0, RZ, RZ, 0x2000 ;  /* 0x00002000ff00c424 */ /* 0x002fe200078e00ff */
[----:B------:R-:W-:Y:S01]  /*4c70*/  UMOV UR10, 0x0 ;  /* 0x00000000000a7882 */ /* 0x000fe20000000000 */
[----:B------:R-:W-:Y:S01]  /*4c80*/  UMOV UR11, 0x10000000 ;  /* 0x10000000000b7882 */ /* 0x000fe20000000000 */
[----:B------:R-:W-:Y:S01]  /*4c90*/  @!UP1 UIADD3 UR32, UPT, UPT, UR7, 0x200, URZ ;  /* 0x0000020007209890 */ /* 0x000fe2000fffe0ff */
[----:B------:R-:W-:Y:S06]  /*4ca0*/  VOTEU.ALL UP1, P4 ;  /* 0x0000000000ff7886 */ /* 0x000fec0002020000 */
[----:B------:R-:W-:Y:S01]  /*4cb0*/  IMAD.U32 R9, RZ, RZ, UR8 ;  /* 0x00000008ff097e24 */ /* 0x000fe2000f8e00ff */
[----:B------:R-:W-:Y:S01]  /*4cc0*/  UPRMT UR8, UR37, 0x654, UR33 ;  /* 0x0000065425087896 */ /* 0x000fe20008000021 */
[----:B------:R-:W-:Y:S03]  /*4cd0*/  IMAD.U32 R8, RZ, RZ, UR9 ;  /* 0x00000009ff087e24 */ /* 0x000fe6000f8e00ff */
[----:B------:R-:W-:Y:S02]  /*4ce0*/  @!P4 R2UR UR15, R9 ;  /* 0x00000000090fc2ca */ /* 0x000fe400000e0000 */
[----:B------:R-:W-:Y:S02]  /*4cf0*/  @!P4 R2UR UR14, R8 ;  /* 0x00000000080ec2ca */ /* 0x000fe400000e0000 */
[----:B------:R-:W-:Y:S05]  /*4d00*/  @!P4 IADD3 R8, P0, PT, R30, 0x580, RZ ;  /* 0x000005801e08c810 */ /* 0x000fea0007f1e0ff */
[----:B------:R-:W-:Y:S06]  /*4d10*/  @!P4 IMAD.X R2, RZ, RZ, R31, P0 ;  /* 0x000000ffff02c224 */ /* 0x000fec00000e061f */
[----:B------:R1:W-:Y:S01]  /*4d20*/  @!UP1 UTMALDG.3D [UR32], [UR14], desc[UR10] ;  /* 0x00000a200e0095b4 */ /* 0x0003e20008011000 */
[----:B------:R1:W-:Y:S01]  /*4d30*/  @!P4 SYNCS.ARRIVE.TRANS64.RED.A0TR RZ, [UR7+0x80], R0 ;  /* 0x00008000ffffc9a7 */ /* 0x0003e20008300407 */
[----:B------:R-:W-:Y:S01]  /*4d40*/  SYNCS.ARRIVE.TRANS64.RED.A1T0 RZ, [UR8], RZ ;  /* 0x000000ffffff79a7 */ /* 0x000fe20008100408 */
[----:B------:R-:W2:Y:S02]  /*4d50*/  SYNCS.PHASECHK.TRANS64.TRYWAIT P2, [UR7+0xa8], R14 ;  /* 0x0000a80eff0075a7 */ /* 0x000ea40008041107 */
[----:B-12---:R-:W-:Y:S05]  /*4d60*/  @!P2 BRA `(.L_x_97) ;  /* 0x0000005000fca947 */ /* 0x006fea0003800000 */
.L_x_196:
[----:B------:R-:W-:Y:S01]  /*4d70*/  @!P4 R2UR UR8, R2 ;  /* 0x000000000208c2ca */ /* 0x000fe200000e0000 */
[----:B------:R-:W-:Y:S01]  /*4d80*/  VOTEU.ALL UP1, P4 ;  /* 0x0000000000ff7886 */ /* 0x000fe20002020000 */
[----:B------:R-:W-:Y:S01]  /*4d90*/  @!P4 R2UR UR9, R8 ;  /* 0x000000000809c2ca */ /* 0x000fe200000e0000 */
[----:B-1----:R-:W-:Y:S01]  /*4da0*/  @!P4 IMAD.MOV.U32 R0, RZ, RZ, 0x2000 ;  /* 0x00002000ff00c424 */ /* 0x002fe200078e00ff */
[----:B------:R-:W-:Y:S01]  /*4db0*/  UMOV UR10, 0x0 ;  /* 0x00000000000a7882 */ /* 0x000fe20000000000 */
[----:B------:R-:W-:Y:S01]  /*4dc0*/  UMOV UR11, 0x10000000 ;  /* 0x10000000000b7882 */ /* 0x000fe20000000000 */
[----:B------:R-:W-:Y:S02]  /*4dd0*/  @!UP1 UIADD3 UR26, UPT, UPT, UR34, 0x20, URZ ;  /* 0x00000020221a9890 */ /* 0x000fe4000fffe0ff */
[----:B------:R-:W-:Y:S01]  /*4de0*/  @!UP1 UIADD3 UR24, UPT, UPT, UR7, 0x2200, URZ ;  /* 0x0000220007189890 */ /* 0x000fe2000fffe0ff */
[----:B------:R-:W-:Y:S01]  /*4df0*/  VOTEU.ALL UP1, P4 ;  /* 0x0000000000ff7886 */ /* 0x000fe20002020000 */
[----:B------:R-:W-:Y:S01]  /*4e00*/  UMOV UR27, UR35 ;  /* 0x00000023001b7c82 */ /* 0x000fe20008000000 */
[----:B------:R-:W-:Y:S02]  /*4e10*/  UMOV UR28, UR36 ;  /* 0x00000024001c7c82 */ /* 0x000fe40008000000 */
        /* <DEDUP_REMOVED lines=12> */
.L_x_198:
[----:B------:R-:W2:Y:S01]  /*4ee0*/  LDC.64 R12, c[0x0][0xb18] ;  /* 0x0002c600ff0c7b82 */ /* 0x000ea20000000a00 */
[----:B------:R-:W-:Y:S01]  /*4ef0*/  @!P4 R2UR UR8, R2 ;  /* 0x000000000208c2ca */ /* 0x000fe200000e0000 */
[----:B------:R-:W-:Y:S01]  /*4f00*/  VOTEU.ALL UP1, P4 ;  /* 0x0000000000ff7886 */ /* 0x000fe20002020000 */
[----:B------:R-:W-:Y:S01]  /*4f10*/  @!P4 R2UR UR9, R8 ;  /* 0x000000000809c2ca */ /* 0x000fe200000e0000 */
[----:B-1----:R-:W-:Y:S01]  /*4f20*/  @!P4 IMAD.MOV.U32 R0, RZ, RZ, 0x2000 ;  /* 0x00002000ff00c424 */ /* 0x002fe200078e00ff */
[----:B------:R-:W-:Y:S03]  /*4f30*/  UMOV UR10, 0x0 ;  /* 0x00000000000a7882 */ /* 0x000fe60000000000 */
[----:B------:R-:W1:Y:S01]  /*4f40*/  @!P1 LDC R2, c[0x0][0xb0c] ;  /* 0x0002c300ff029b82 */ /* 0x000e620000000800 */
[----:B------:R-:W-:Y:S01]  /*4f50*/  @!UP1 UIADD3 UR18, UPT, UPT, UR34, 0x40, URZ ;  /* 0x0000004022129890 */ /* 0x000fe2000fffe0ff */
[----:B------:R-:W-:Y:S01]  /*4f60*/  @P3 SHF.R.U32.HI R26, RZ, 0x10, R21 ;  /* 0x00000010ff1a3819 */ /* 0x000fe20000011615 */
[----:B------:R-:W-:Y:S01]  /*4f70*/  @!UP1 UIADD3 UR16, UPT, UPT, UR7, 0x4200, URZ ;  /* 0x0000420007109890 */ /* 0x000fe2000fffe0ff */
[----:B------:R-:W-:Y:S01]  /*4f80*/  VIADD R28, R28, 0x1 ;  /* 0x000000011c1c7836 */ /* 0x000fe20000000000 */
[----:B------:R-:W-:Y:S01]  /*4f90*/  VOTEU.ALL UP1, P4 ;  /* 0x0000000000ff7886 */ /* 0x000fe20002020000 */
[----:B------:R-:W-:Y:S01]  /*4fa0*/  UMOV UR11, 0x10000000 ;  /* 0x10000000000b7882 */ /* 0x000fe20000000000 */
[----:B------:R-:W-:Y:S01]  /*4fb0*/  UMOV UR19, UR35 ;  /* 0x0000002300137c82 */ /* 0x000fe20008000000 */
[----:B------:R-:W-:Y:S01]  /*4fc0*/  IMAD.U32 R9, RZ, RZ, UR8 ;  /* 0x00000008ff097e24 */ /* 0x000fe2000f8e00ff */
[----:B------:R-:W-:Y:S01]  /*4fd0*/  UMOV UR20, UR36 ;  /* 0x0000002400147c82 */ /* 0x000fe20008000000 */
[----:B------:R-:W-:Y:S01]  /*4fe0*/  IMAD.U32 R8, RZ, RZ, UR9 ;  /* 0x00000009ff087e24 */ /* 0x000fe2000f8e00ff */
[----:B------:R-:W-:Y:S02]  /*4ff0*/  UPRMT UR8, UR37, 0x654, UR17 ;  /* 0x0000065425087896 */ /* 0x000fe40008000011 */
[----:B------:R-:W-:Y:S02]  /*5000*/  @!P4 R2UR UR15, R9 ;  /* 0x00000000090fc2ca */ /* 0x000fe400000e0000 */
[----:B------:R-:W-:Y:S02]  /*5010*/  @!P4 R2UR UR14, R8 ;  /* 0x00000000080ec2ca */ /* 0x000fe400000e0000 */
[----:B------:R-:W4:Y:S11]  /*5020*/  LDC.64 R8, c[0x0][0xb10] ;  /* 0x0002c400ff087b82 */ /* 0x000f360000000a00 */
[----:B------:R1:W-:Y:S01]  /*5030*/  @!UP1 UTMALDG.3D [UR16], [UR14], desc[UR10] ;  /* 0x00000a100e0095b4 */ /* 0x0003e20008011000 */
[----:B------:R5:W-:Y:S01]  /*5040*/  @!P4 SYNCS.ARRIVE.TRANS64.RED.A0TR RZ, [UR7+0x90], R0 ;  /* 0x00009000ffffc9a7 */ /* 0x000be20008300407 */
[C---:B----4-:R-:W-:Y:S01]  /*5050*/  @!P1 IMAD.HI.U32 R8, R11.reuse, R8, RZ ;  /* 0x000000080b089227 */ /* 0x050fe200078e00ff */
[----:B--2---:R-:W-:Y:S02]  /*5060*/  @!P1 ISETP.NE.AND P0, PT, R12, 0x1, PT ;  /* 0x000000010c00980c */ /* 0x004fe40003f05270 */
[----:B-1----:R-:W-:Y:S01]  /*5070*/  @!P1 ISETP.NE.AND P2, PT, R2, 0x1, PT ;  /* 0x000000010200980c */ /* 0x002fe20003f45270 */
[----:B------:R-:W-:Y:S01]  /*5080*/  SYNCS.ARRIVE.TRANS64.RED.A1T0 RZ, [UR8], RZ ;  /* 0x000000ffffff79a7 */ /* 0x000fe20008100408 */
[C---:B------:R-:W-:Y:S01]  /*5090*/  @!P1 IMAD.HI.U32 R13, R10.reuse, R13, RZ ;  /* 0x0000000d0a0d9227 */ /* 0x040fe200078e00ff */
[----:B------:R-:W-:Y:S04]  /*50a0*/  @!P1 SHF.R.U32.HI R8, RZ, R9, R8 ;  /* 0x00000009ff089219 */ /* 0x000fe80000011608 */
[----:B------:R-:W-:Y:S01]  /*50b0*/  @!P1 SEL R8, R11, R8, !P2 ;  /* 0x000000080b089207 */ /* 0x000fe20005000000 */
[----:B------:R-:W1:Y:S01]  /*50c0*/  SYNCS.PHASECHK.TRANS64.TRYWAIT P5, [UR7+0xb8], R14 ;  /* 0x0000b80eff0075a7 */ /* 0x000e6200080a1107 */
[----:B-----5:R-:W2:Y:S02]  /*50d0*/  @!P1 LDC R0, c[0x0][0xb20] ;  /* 0x0002c800ff009b82 */ /* 0x020ea40000000800 */
[----:B--2---:R-:W-:Y:S04]  /*50e0*/  @!P1 SHF.R.U32.HI R0, RZ, R0, R13 ;  /* 0x00000000ff009219 */ /* 0x004fe8000001160d */
[----:B------:R-:W-:Y:S05]  /*50f0*/  @!P1 SEL R9, R10, R0, !P0 ;  /* 0x000000000a099207 */ /* 0x000fea0004000000 */
[----:B------:R-:W-:Y:S02]  /*5100*/  @!P1 IMAD.IADD R0, R9, 0x1, -R8 ;  /* 0x0000000109009824 */ /* 0x000fe400078e0a08 */
[----:B------:R-:W-:Y:S02]  /*5110*/  @!P1 IMAD.IADD R8, R8, 0x1, -R9 ;  /* 0x0000000108089824 */ /* 0x000fe400078e0a09 */
[----:B------:R-:W-:Y:S02]  /*5120*/  @!P1 IMAD R11, R0, R2, R11 ;  /* 0x00000002000b9224 */ /* 0x000fe400078e020b */
[----:B------:R-:W-:Y:S01]  /*5130*/  @!P1 IMAD R10, R8, R12, R10 ;  /* 0x0000000c080a9224 */ /* 0x000fe200078e020a */
[----:B-1----:R-:W-:Y:S06]  /*5140*/  @!P5 BRA `(.L_x_99) ;  /* 0x000000500034d947 */ /* 0x002fec0003800000 */
.L_x_200:
[----:B------:R-:W-:Y:S01]  /*5150*/  @!P4 IADD3 R2, P0, PT, R30, 0x580, RZ ;  /* 0x000005801e02c810 */ /* 0x000fe20007f1e0ff */
[----:B------:R-:W-:Y:S01]  /*5160*/  VOTEU.ALL UP1, P4 ;  /* 0x0000000000ff7886 */ /* 0x000fe20002020000 */
[----:B------:R-:W-:Y:S01]  /*5170*/  UMOV UR18, 0x0 ;  /* 0x0000000000127882 */ /* 0x000fe20000000000 */
[----:B------:R-:W-:Y:S01]  /*5180*/  UMOV UR19, 0x10000000 ;  /* 0x1000000000137882 */ /* 0x000fe20000000000 */
[----:B------:R-:W-:Y:S01]  /*5190*/  @!P4 R2UR UR9, R2 ;  /* 0x000000000209c2ca */ /* 0x000fe200000e0000 */
[----:B-1----:R-:W-:Y:S01]  /*51a0*/  @!P4 IMAD.X R0, RZ, RZ, R31, P0 ;  /* 0x000000ffff00c224 */ /* 0x002fe200000e061f */
[----:B------:R-:W-:Y:S01]  /*51b0*/  @!UP1 UIADD3 UR10, UPT, UPT, UR34, 0x60, URZ ;  /* 0x00000060220a9890 */ /* 0x000fe2000fffe0ff */
[----:B------:R-:W-:Y:S01]  /*51c0*/  ISETP.NE.AND P0, PT, R28, 0x2, PT ;  /* 0x000000021c00780c */ /* 0x000fe20003f05270 */
[----:B------:R-:W-:Y:S01]  /*51d0*/  UMOV UR11, UR35 ;  /* 0x00000023000b7c82 */ /* 0x000fe20008000000 */
[----:B------:R-:W-:Y:S01]  /*51e0*/  UMOV UR12, UR36 ;  /* 0x00000024000c7c82 */ /* 0x000fe20008000000 */
[----:B------:R-:W-:Y:S01]  /*51f0*/  @!P4 R2UR UR8, R0 ;  /* 0x000000000008c2ca */ /* 0x000fe200000e0000 */
[----:B------:R-:W-:Y:S01]  /*5200*/  IMAD.IADD R15, R10, 0x1, R90 ;  /* 0x000000010a0f7824 */ /* 0x000fe200078e025a */
[----:B------:R-:W-:Y:S01]  /*5210*/  @P3 R2UR UR36, R26 ;  /* 0x000000001a2432ca */ /* 0x000fe200000e0000 */
[----:B------:R-:W-:Y:S01]  /*5220*/  IMAD.IADD R14, R11, 0x1, R91 ;  /* 0x000000010b0e7824 */ /* 0x000fe200078e025b */
[----:B------:R-:W-:Y:S02]  /*5230*/  SEL R0, RZ, 0x1, P0 ;  /* 0x00000001ff007807 */ /* 0x000fe40000000000 */
[----:B------:R-:W-:Y:S01]  /*5240*/  LOP3.LUT R29, R29, 0x1, RZ, 0x3c, !PT ;  /* 0x000000011d1d7812 */ /* 0x000fe200078e3cff */
[----:B------:R-:W-:Y:S01]  /*5250*/  IMAD.U32 R8, RZ, RZ, UR9 ;  /* 0x00000009ff087e24 */ /* 0x000fe2000f8e00ff */
[----:B------:R-:W-:Y:S01]  /*5260*/  @!UP1 UIADD3 UR9, UPT, UPT, UR7, 0x98, URZ ;  /* 0x0000009807099890 */ /* 0x000fe2000fffe0ff */
[----:B------:R-:W-:Y:S02]  /*5270*/  LOP3.LUT R27, R27, R0, RZ, 0x3c, !PT ;  /* 0x000000001b1b7212 */ /* 0x000fe400078e3cff */
[----:B------:R-:W-:Y:S02]  /*5280*/  SEL R28, R28, RZ, P0 ;  /* 0x000000ff1c1c7207 */ /* 0x000fe40000000000 */
[----:B------:R-:W-:Y:S01]  /*5290*/  IMAD.U32 R9, RZ, RZ, UR8 ;  /* 0x00000008ff097e24 */ /* 0x000fe2000f8e00ff */
[----:B------:R-:W-:Y:S01]  /*52a0*/  @!P4 R2UR UR14, R8 ;  /* 0x00000000080ec2ca */ /* 0x000fe200000e0000 */
[----:B------:R-:W-:Y:S01]  /*52b0*/  @!UP1 UIADD3 UR8, UPT, UPT, UR7, 0x6200, URZ ;  /* 0x0000620007089890 */ /* 0x000fe2000fffe0ff */
[----:B------:R-:W-:Y:S02]  /*52c0*/  VOTEU.ALL UP1, P4 ;  /* 0x0000000000ff7886 */ /* 0x000fe40002020000 */
[----:B------:R-:W-:Y:S11]  /*52d0*/  @!P4 R2UR UR15, R9 ;  /* 0x00000000090fc2ca */ /* 0x000ff600000e0000 */
[----:B------:R-:W-:Y:S02]  /*52e0*/  @!UPT UIADD3 URZ, UPT, UPT, URZ, URZ, URZ ;  /* 0x000000fffffff290 */ /* 0x000fe4000fffe0ff */
[----:B------:R2:W-:Y:S01]  /*52f0*/  @!UP1 UTMALDG.3D [UR8], [UR14], desc[UR18] ;  /* 0x000012080e0095b4 */ /* 0x0005e20008011000 */
[----:B------:R2:W-:Y:S01]  /*5300*/  @!P4 SYNCS.ARRIVE.TRANS64.RED.A0TR RZ, [UR7+0x98], R25 ;  /* 0x00009819ffffc9a7 */ /* 0x0005e20008300407 */
[----:B------:R-:W-:Y:S01]  /*5310*/  UPLOP3.LUT UP1, UPT, UPT, UPT, UPT, 0x80, 0x8 ;  /* 0x000000000008789c */ /* 0x000fe20003f2f070 */
[----:B------:R-:W-:Y:S01]  /*5320*/  SYNCS.ARRIVE.TRANS64.RED.A1T0 RZ, [UR13], RZ ;  /* 0x000000ffffff79a7 */ /* 0x000fe2000810040d */
[----:B------:R-:W-:Y:S09]  /*5330*/  @P3 BRA `(.L_x_100) ;  /* 0xfffffff000a03947 */ /* 0x000ff2000383ffff */
[----:B------:R-:W-:-:S04]  /*5340*/  SHF.L.U32 R2, R29, 0x1f, RZ ;  /* 0x0000001f1d027819 */ /* 0x000fc800000006ff */
[----:B------:R-:W1:Y:S02]  /*5350*/  SYNCS.PHASECHK.TRANS64.TRYWAIT P0, [UR7+0xa0], R2 ;  /* 0x0000a002ff0075a7 */ /* 0x000e640008001107 */
[----:B-1----:R-:W-:Y:S05]  /*5360*/  @!P0 BRA `(.L_x_101) ;  /* 0x0000004c00c48947 */ /* 0x002fea0003800000 */
.L_x_202:
[----:B------:R-:W4:Y:S02]  /*5370*/  SYNCS.PHASECHK.TRANS64.TRYWAIT P0, [UR7+0xa8], R2 ;  /* 0x0000a802ff0075a7 */ /* 0x000f240008001107 */
[----:B----4-:R-:W-:Y:S05]  /*5380*/  @!P0 BRA `(.L_x_102) ;  /* 0x0000004c00d48947 */ /* 0x010fea0003800000 */
.L_x_204:
[----:B------:R-:W4:Y:S02]  /*5390*/  SYNCS.PHASECHK.TRANS64.TRYWAIT P0, [UR7+0xb0], R2 ;  /* 0x0000b002ff0075a7 */ /* 0x000f240008001107 */
[----:B----4-:R-:W-:Y:S05]  /*53a0*/  @!P0 BRA `(.L_x_103) ;  /* 0x0000004c00e48947 */ /* 0x010fea0003800000 */
.L_x_206:
[----:B-1----:R-:W-:-:S07]  /*53b0*/  MOV R0, UR7 ;  /* 0x0000000700007c02 */ /* 0x002fce0008000f00 */
.L_x_104:
[----:B-1----:R-:W-:-:S04]  /*53c0*/  SHF.L.U32 R2, R29, 0x1f, RZ ;  /* 0x0000001f1d027819 */ /* 0x002fc800000006ff */
[----:B------:R1:W4:Y:S03]  /*53d0*/  SYNCS.PHASECHK.TRANS64.TRYWAIT P0, [R0+URZ+0xb8], R2 ;  /* 0x0000b802000075a7 */ /* 0x00032600080011ff */
[----:B----4-:R-:W-:Y:S05]  /*53e0*/  @!P0 NANOSLEEP.SYNCS 0x989680 ;  /* 0x009896800000895d */ /* 0x010fea0003900000 */
[----:B------:R-:W4:Y:S02]  /*53f0*/  @!P0 SYNCS.PHASECHK.TRANS64 P0, [R0+URZ+0xb8], R2 ;  /* 0x0000b802000085a7 */ /* 0x000f2400080010ff */
[----:B--2-4-:R-:W-:Y:S05]  /*5400*/  @P0 EXIT ;  /* 0x000000000000094d */ /* 0x014fea0003800000 */
[----:B------:R-:W-:Y:S05]  /*5410*/  BRA `(.L_x_104) ;  /* 0xfffffffc00e87947 */ /* 0x000fea000383ffff */
.L_x_89:
[----:B------:R-:W-:-:S06]  /*5420*/  UISETP.GE.AND UP1, UPT, UR10, 0x4, UPT ;  /* 0x000000040a00788c */ /* 0x000fcc000bf26270 */
[----:B------:R-:W-:-:S13]  /*5430*/  PLOP3.LUT P0, PT, PT, PT, UP1, 0x80, 0x8 ;  /* 0x000000000008781c */ /* 0x000fda0003f0f018 */
[----:B------:R-:W-:Y:S05]  /*5440*/  @!P0 EXIT ;  /* 0x000000000000894d */ /* 0x000fea0003800000 */
[----:B------:R-:W-:Y:S01]  /*5450*/  BAR.SYNC.DEFER_BLOCKING 0x6, 0xa0 ;  /* 0x0182800000007b1d */ /* 0x000fe20000010000 */
[C---:B------:R-:W-:Y:S01]  /*5460*/  IMAD.SHL.U32 R2, R105.reuse, 0x20, RZ ;  /* 0x0000002069027824 */ /* 0x040fe200078e00ff */
[C---:B------:R-:W-:Y:S01]  /*5470*/  SHF.L.U32 R46, R105.reuse, 0x10, RZ ;  /* 0x00000010692e7819 */ /* 0x040fe200000006ff */
[C---:B------:R-:W-:Y:S01]  /*5480*/  IMAD.SHL.U32 R104, R105.reuse, 0x4, RZ ;  /* 0x0000000469687824 */ /* 0x040fe200078e00ff */
[C---:B------:R-:W-:Y:S01]  /*5490*/  LOP3.LUT R106, R105.reuse, 0x60, RZ, 0xc0, !PT ;  /* 0x00000060696a7812 */ /* 0x040fe200078ec0ff */
[----:B------:R-:W-:Y:S01]  /*54a0*/  HFMA2 R101, -RZ, RZ, 0, 5.9604644775390625e-08 ;  /* 0x00000001ff657431 */ /* 0x000fe200000001ff */
[----:B------:R-:W-:Y:S02]  /*54b0*/  UMOV UR48, 0x400 ;  /* 0x0000040000307882 */ /* 0x000fe40000000000 */
[----:B------:R-:W1:Y:S01]  /*54c0*/  LDC R95, c[0x0][0x370] ;  /* 0x0000dc00ff5f7b82 */ /* 0x000e620000000800 */
[----:B------:R-:W-:Y:S01]  /*54d0*/  ULEA UR48, UR37, UR48, 0x18 ;  /* 0x0000003025307291 */ /* 0x000fe2000f8ec0ff */
[----:B------:R-:W-:Y:S01]  /*54e0*/  LOP3.LUT R3, R2, 0xc0, RZ, 0xc0, !PT ;  /* 0x000000c002037812 */ /* 0x000fe200078ec0ff */
[----:B------:R-:W-:Y:S01]  /*54f0*/  HFMA2 R99, -RZ, RZ, 0, 0 ;  /* 0x00000000ff637431 */ /* 0x000fe200000001ff */
[----:B------:R-:W-:Y:S01]  /*5500*/  LOP3.LUT R103, R105, 0x2, RZ, 0xc0, !PT ;  /* 0x0000000269677812 */ /* 0x000fe200078ec0ff */
[----:B------:R-:W-:Y:S01]  /*5510*/  UIADD3 UR4, UPT, UPT, UR48, 0x200, URZ ;  /* 0x0000020030047890 */ /* 0x000fe2000fffe0ff */
[----:B------:R-:W-:Y:S01]  /*5520*/  LOP3.LUT R104, R3, 0x18, R104, 0xf8, !PT ;  /* 0x0000001803687812 */ /* 0x000fe200078ef868 */
[----:B------:R-:W-:Y:S01]  /*5530*/  IMAD.MOV.U32 R45, RZ, RZ, RZ ;  /* 0x000000ffff2d7224 */ /* 0x000fe200078e00ff */
[----:B------:R-:W2:Y:S01]  /*5540*/  LDC R42, c[0x0][0xb0c] ;  /* 0x0002c300ff2a7b82 */ /* 0x000ea20000000800 */
[----:B------:R-:W-:Y:S01]  /*5550*/  LOP3.LUT R46, R46, 0x600000, RZ, 0xc0, !PT ;  /* 0x006000002e2e7812 */ /* 0x000fe200078ec0ff */
[----:B------:R-:W-:Y:S01]  /*5560*/  IMAD.MOV.U32 R109, RZ, RZ, RZ ;  /* 0x000000ffff6d7224 */ /* 0x000fe200078e00ff */
[----:B------:R-:W-:Y:S01]  /*5570*/  LOP3.LUT R104, R104, 0xf20, R2, 0xf8, !PT ;  /* 0x00000f2068687812 */ /* 0x000fe200078ef802 */
[----:B------:R-:W-:Y:S01]  /*5580*/  IMAD.U32 R97, RZ, RZ, UR4 ;  /* 0x00000004ff617e24 */ /* 0x000fe2000f8e00ff */
[----:B------:R-:W-:Y:S01]  /*5590*/  LOP3.LUT R105, R105, 0x4, RZ, 0xc0, !PT ;  /* 0x0000000469697812 */ /* 0x000fe200078ec0ff */
[----:B------:R-:W3:Y:S01]  /*55a0*/  LDCU.64 UR52, c[0x0][0x348] ;  /* 0x00006900ff3477ac */ /* 0x000ee20008000a00 */
[----:B------:R-:W-:Y:S01]  /*55b0*/  MOV R100, RZ ;  /* 0x000000ff00647202 */ /* 0x000fe20000000f00 */
[----:B------:R-:W4:Y:S01]  /*55c0*/  LDC R93, c[0x0][0xb20] ;  /* 0x0002c800ff5d7b82 */ /* 0x000f220000000800 */
[----:B------:R-:W3:Y:S01]  /*55d0*/  LDS R0, [UR48+0x180] ;  /* 0x00018030ff007984 */ /* 0x000ee20008000800 */
[----:B------:R-:W-:Y:S01]  /*55e0*/  IMAD R104, R104, 0x2, R97 ;  /* 0x0000000268687824 */ /* 0x000fe200078e0261 */
[----:B------:R-:W1:Y:S03]  /*55f0*/  LDCU.64 UR38, c[0x0][0x888] ;  /* 0x00011100ff2677ac */ /* 0x000e660008000a00 */
[--C-:B------:R-:W-:Y:S01]  /*5600*/  IMAD R103, R103, -0x10, R104.reuse ;  /* 0xfffffff067677824 */ /* 0x100fe200078e0268 */
[----:B------:R-:W1:Y:S01]  /*5610*/  LDCU.64 UR44, c[0x0][0x890] ;  /* 0x00011200ff2c77ac */ /* 0x000e620008000a00 */
[----:B------:R-:W1:Y:S01]  /*5620*/  LDC R41, c[0x0][0xb30] ;  /* 0x0002cc00ff297b82 */ /* 0x000e620000000800 */
[----:B------:R-:W-:Y:S01]  /*5630*/  IMAD R102, R105, -0x10, R104 ;  /* 0xfffffff069667824 */ /* 0x000fe200078e0268 */
[----:B------:R-:W-:Y:S01]  /*5640*/  UMOV UR49, URZ ;  /* 0x000000ff00317c82 */ /* 0x000fe20008000000 */
[----:B------:R-:W-:-:S05]  /*5650*/  UMOV UR51, URZ ;  /* 0x000000ff00337c82 */ /* 0x000fca0008000000 */
[----:B------:R-:W1:Y:S08]  /*5660*/  LDC.64 R88, c[0x0][0xb10] ;  /* 0x0002c400ff587b82 */ /* 0x000e700000000a00 */
[----:B------:R-:W1:Y:S08]  /*5670*/  LDC.64 R38, c[0x0][0xb18] ;  /* 0x0002c600ff267b82 */ /* 0x000e700000000a00 */
[----:B------:R-:W1:Y:S08]  /*5680*/  LDC.64 R36, c[0x0][0xb28] ;  /* 0x0002ca00ff247b82 */ /* 0x000e700000000a00 */
[----:B------:R-:W1:Y:S01]  /*5690*/  LDC.64 R86, c[0x0][0x8b0] ;  /* 0x00022c00ff567b82 */ /* 0x000e620000000a00 */
[----:B---3--:R-:W-:-:S07]  /*56a0*/  IMAD.IADD R46, R0, 0x1, R46 ;  /* 0x00000001002e7824 */ /* 0x008fce00078e022e */
[----:B------:R-:W3:Y:S08]  /*56b0*/  LDC.64 R84, c[0x0][0x8a8] ;  /* 0x00022a00ff547b82 */ /* 0x000ef00000000a00 */
[----:B--2-4-:R-:W1:Y:S02]  /*56c0*/  LDC R94, c[0x0][0x374] ;  /* 0x0000dd00ff5e7b82 */ /* 0x014e640000000800 */
.L_x_148:
[----:B------:R-:W-:Y:S02]  /*56d0*/  LEA R0, R109, UR48, 0x3 ;  /* 0x000000306d007c11 */ /* 0x000fe4000f8e18ff */
[----:B------:R-:W-:Y:S02]  /*56e0*/  SHF.L.U32 R2, R99, 0x1f, RZ ;  /* 0x0000001f63027819 */ /* 0x000fe400000006ff */
[----:B-1----:R-:W-:Y:S02]  /*56f0*/  LEA R16, R109, UR48, 0x4 ;  /* 0x000000306d107c11 */ /* 0x002fe4000f8e20ff */
[----:B------:R-:W2:Y:S02]  /*5700*/  SYNCS.PHASECHK.TRANS64.TRYWAIT P0, [R0+URZ+0xd0], R2 ;  /* 0x0000d002000075a7 */ /* 0x000ea400080011ff */
[----:B--23--:R-:W-:Y:S05]  /*5710*/  @!P0 BRA `(.L_x_105) ;  /* 0x0000004c00208947 */ /* 0x00cfea0003800000 */
.L_x_207:
[----:B------:R-:W4:Y:S01]  /*5720*/  LDC.64 R10, c[0x0][0xb10] ;  /* 0x0002c400ff0a7b82 */ /* 0x000f220000000a00 */
[----:B------:R-:W3:Y:S01]  /*5730*/  LDS.128 R16, [R16+0x160] ;  /* 0x0001600010107984 */ /* 0x000ee20000000c00 */
[----:B-1----:R-:W-:Y:S01]  /*5740*/  ISETP.NE.AND P1, PT, R41, 0x1, PT ;  /* 0x000000012900780c */ /* 0x002fe20003f25270 */
[----:B--2---:R-:W-:Y:S01]  /*5750*/  VIADD R0, R0, 0xe0 ;  /* 0x000000e000007836 */ /* 0x004fe20000000000 */
[----:B------:R-:W-:Y:S04]  /*5760*/  ISETP.GE.AND P0, PT, R40, 0x1, PT ;  /* 0x000000012800780c */ /* 0x000fe80003f06270 */
[----:B------:R-:W1:Y:S01]  /*5770*/  LDC.64 R8, c[0x0][0xb18] ;  /* 0x0002c600ff087b82 */ /* 0x000e620000000a00 */
[----:B------:R-:W-:Y:S01]  /*5780*/  PRMT R0, RZ, 0x654, R0 ;  /* 0x00000654ff007816 */ /* 0x000fe20000000000 */
[----:B------:R-:W-:Y:S01]  /*5790*/  @!PT LDS RZ, [RZ] ;  /* 0x00000000fffff984 */ /* 0x000fe20000000800 */
[----:B------:R-:W-:Y:S01]  /*57a0*/  @!PT LDS RZ, [RZ] ;  /* 0x00000000fffff984 */ /* 0x000fe20000000800 */
[----:B------:R-:W-:Y:S01]  /*57b0*/  @!PT LDS RZ, [RZ] ;  /* 0x00000000fffff984 */ /* 0x000fe20000000800 */
[----:B------:R-:W-:Y:S01]  /*57c0*/  @!PT LDS RZ, [RZ] ;  /* 0x00000000fffff984 */ /* 0x000fe20000000800 */
[----:B------:R2:W-:Y:S06]  /*57d0*/  MEMBAR.ALL.CTA ;  /* 0x0000000000007992 */ /* 0x0005ec0000008000 */
[----:B--2---:R-:W2:Y:S01]  /*57e0*/  FENCE.VIEW.ASYNC.S ;  /* 0x00000000000073c6 */ /* 0x004ea20000000000 */
[----:B------:R-:W1:Y:S08]  /*57f0*/  @!P1 LDC R12, c[0x0][0xb20] ;  /* 0x0002c800ff0c9b82 */ /* 0x000e700000000800 */
[----:B------:R-:W1:Y:S01]  /*5800*/  @!P1 LDC R7, c[0x0][0xb0c] ;  /* 0x0002c300ff079b82 */ /* 0x000e620000000800 */
[----:B--2---:R2:W-:Y:S01]  /*5810*/  SYNCS.ARRIVE.TRANS64.RED.A1T0 RZ, [R0+URZ], RZ ;  /* 0x000000ff00ff79a7 */ /* 0x0045e200081004ff */
[----:B---3--:R-:W-:Y:S04]  /*5820*/  LOP3.LUT P4, RZ, R18, 0x1, RZ, 0xc0, !PT ;  /* 0x0000000112ff7812 */ /* 0x008fe8000788c0ff */
[----:B------:R-:W-:Y:S09]  /*5830*/  P2R R107, PR, RZ, 0x10 ;  /* 0x00000010ff6b7803 */ /* 0x000ff20000000000 */
[----:B------:R-:W-:Y:S02]  /*5840*/  @P4 MOV R44, R16 ;  /* 0x00000010002c4202 */ /* 0x000fe40000000f00 */
[----:B------:R-:W-:Y:S01]  /*5850*/  @P4 LOP3.LUT R43, R17, 0xffff, RZ, 0xc0, !PT ;  /* 0x0000ffff112b4812 */ /* 0x000fe200078ec0ff */
[----:B--2-4-:R-:W-:Y:S06]  /*5860*/  @!P0 BRA `(.L_x_106) ;  /* 0x0000000000a48947 */ /* 0x014fec0003800000 */
[----:B------:R-:W-:Y:S01]  /*5870*/  IMAD.HI.U32 R0, R94, R39, RZ ;  /* 0x000000275e007227 */ /* 0x000fe200078e00ff */
[----:B------:R-:W-:Y:S02]  /*5880*/  ISETP.NE.AND P0, PT, R38, 0x1, PT ;  /* 0x000000012600780c */ /* 0x000fe40003f05270 */
[----:B------:R-:W-:Y:S01]  /*5890*/  ISETP.NE.AND P2, PT, R40, 0x1, PT ;  /* 0x000000012800780c */ /* 0x000fe20003f45270 */
[----:B------:R-:W-:Y:S01]  /*58a0*/  IMAD.HI.U32 R4, R95, R88, RZ ;  /* 0x000000585f047227 */ /* 0x000fe200078e00ff */
[----:B------:R-:W-:Y:S02]  /*58b0*/  SHF.R.U32.HI R0, RZ, R93, R0 ;  /* 0x0000005dff007219 */ /* 0x000fe40000011600 */
[----:B------:R-:W-:Y:S01]  /*58c0*/  ISETP.NE.AND P3, PT, R42, 0x1, PT ;  /* 0x000000012a00780c */ /* 0x000fe20003f65270 */
[----:B------:R-:W-:Y:S01]  /*58d0*/  IMAD.HI.U32 R6, R43, R39, RZ ;  /* 0x000000272b067227 */ /* 0x000fe200078e00ff */
[-C--:B------:R-:W-:Y:S02]  /*58e0*/  SHF.R.U32.HI R4, RZ, R89.reuse, R4 ;  /* 0x00000059ff047219 */ /* 0x080fe40000011604 */
[----:B------:R-:W-:Y:S01]  /*58f0*/  SEL R0, R94, R0, !P0 ;  /* 0x000000005e007207 */ /* 0x000fe20004000000 */
[----:B------:R-:W-:Y:S01]  /*5900*/  IMAD.HI.U32 R5, R44, R88, RZ ;  /* 0x000000582c057227 */ /* 0x000fe200078e00ff */
[----:B------:R-:W-:Y:S03]  /*5910*/  SEL R4, R95, R4, !P3 ;  /* 0x000000045f047207 */ /* 0x000fe60005800000 */
[-C--:B------:R-:W-:Y:S01]  /*5920*/  IMAD.HI.U32 R3, R0, R36.reuse, RZ ;  /* 0x0000002400037227 */ /* 0x080fe200078e00ff */
[----:B------:R-:W-:Y:S03]  /*5930*/  SHF.R.U32.HI R5, RZ, R89, R5 ;  /* 0x00000059ff057219 */ /* 0x000fe60000011605 */
[----:B------:R-:W-:Y:S01]  /*5940*/  IMAD.HI.U32 R2, R4, R36, RZ ;  /* 0x0000002404027227 */ /* 0x000fe200078e00ff */
[----:B------:R-:W-:Y:S02]  /*5950*/  @P2 SHF.R.U32.HI R0, RZ, R37, R3 ;  /* 0x00000025ff002219 */ /* 0x000fe40000011603 */
[----:B------:R-:W-:Y:S02]  /*5960*/  SHF.R.U32.HI R3, RZ, R93, R6 ;  /* 0x0000005dff037219 */ /* 0x000fe40000011606 */
[----:B------:R-:W-:Y:S01]  /*5970*/  @P2 SHF.R.U32.HI R4, RZ, R37, R2 ;  /* 0x00000025ff042219 */ /* 0x000fe20000011602 */
[----:B------:R-:W-:Y:S01]  /*5980*/  IMAD R0, R40, R0, RZ ;  /* 0x0000000028007224 */ /* 0x000fe200078e02ff */
[----:B------:R-:W-:Y:S02]  /*5990*/  SEL R3, R43, R3, !P0 ;  /* 0x000000032b037207 */ /* 0x000fe40004000000 */
[----:B------:R-:W-:Y:S01]  /*59a0*/  SEL R2, R44, R5, !P3 ;  /* 0x000000052c027207 */ /* 0x000fe20005800000 */
[----:B------:R-:W-:Y:S01]  /*59b0*/  IMAD R5, R40, R4, RZ ;  /* 0x0000000428057224 */ /* 0x000fe200078e02ff */
[C---:B------:R-:W-:Y:S01]  /*59c0*/  ISETP.GE.AND P0, PT, R3.reuse, R0, PT ;  /* 0x000000000300720c */ /* 0x040fe20003f06270 */
[C---:B------:R-:W-:Y:S03]  /*59d0*/  IMAD.HI.U32 R0, R3.reuse, R36, RZ ;  /* 0x0000002403007227 */ /* 0x040fe600078e00ff */
[C---:B------:R-:W-:Y:S02]  /*59e0*/  ISETP.GE.OR P0, PT, R2.reuse, R5, P0 ;  /* 0x000000050200720c */ /* 0x040fe40000706670 */
[----:B------:R-:W-:Y:S04]  /*59f0*/  SHF.R.U32.HI R0, RZ, R37, R0 ;  /* 0x00000025ff007219 */ /* 0x000fe80000011600 */
[C---:B------:R-:W-:Y:S05]  /*5a00*/  SEL R6, R3.reuse, R0, !P2 ;  /* 0x0000000003067207 */ /* 0x040fea0005000000 */
        /* <DEDUP_REMOVED lines=14> */
[----:B------:R-:W-:Y:S07]  /*5af0*/  IMAD R43, R3, R38, R43 ;  /* 0x00000026032b7224 */ /* 0x000fee00078e022b */
.L_x_106:
[----:B-1----:R-:W-:Y:S01]  /*5b00*/  @!P1 ISETP.NE.AND P0, PT, R8, 0x1, PT ;  /* 0x000000010800980c */ /* 0x002fe20003f05270 */
[----:B------:R-:W-:Y:S01]  /*5b10*/  @!P1 IMAD.HI.U32 R2, R43, R9, RZ ;  /* 0x000000092b029227 */ /* 0x000fe200078e00ff */
[----:B------:R-:W-:Y:S01]  /*5b20*/  R2UR UR42, R14 ;  /* 0x000000000e2a72ca */ /* 0x000fe200000e0000 */
[----:B------:R-:W-:Y:S01]  /*5b30*/  BSSY.RECONVERGENT B6, `(.L_x_107) ;  /* 0x0000031000067945 */ /* 0x000fe20003800200 */
[----:B------:R-:W-:Y:S01]  /*5b40*/  R2UR UR41, R15 ;  /* 0x000000000f2972ca */ /* 0x000fe200000e0000 */
[C---:B------:R-:W-:Y:S01]  /*5b50*/  @!P1 IMAD.HI.U32 R0, R44.reuse, R10, RZ ;  /* 0x0000000a2c009227 */ /* 0x040fe200078e00ff */
[----:B------:R-:W-:Y:S02]  /*5b60*/  @!P1 SHF.R.U32.HI R2, RZ, R12, R2 ;  /* 0x0000000cff029219 */ /* 0x000fe40000011602 */
[----:B------:R-:W-:Y:S01]  /*5b70*/  @!P1 ISETP.NE.AND P2, PT, R7, 0x1, PT ;  /* 0x000000010700980c */ /* 0x000fe20003f45270 */
[----:B------:R-:W-:Y:S01]  /*5b80*/  VIADD R109, R109, 0x1 ;  /* 0x000000016d6d7836 */ /* 0x000fe20000000000 */
[----:B------:R-:W-:Y:S02]  /*5b90*/  @!P1 SEL R2, R43, R2, !P0 ;  /* 0x000000022b029207 */ /* 0x000fe40004000000 */
[----:B------:R-:W-:Y:S02]  /*5ba0*/  @!P1 SHF.R.U32.HI R0, RZ, R11, R0 ;  /* 0x0000000bff009219 */ /* 0x000fe40000011600 */
[----:B------:R-:W-:Y:S01]  /*5bb0*/  LOP3.LUT P0, RZ, R97, 0x1b0, RZ, 0xc0, !PT ;  /* 0x000001b061ff7812 */ /* 0x000fe2000780c0ff */
[----:B------:R-:W-:Y:S01]  /*5bc0*/  USHF.L.U32 UR42, UR42, 0x7, URZ ;  /* 0x000000072a2a7899 */ /* 0x000fe200080006ff */
[----:B------:R-:W-:Y:S01]  /*5bd0*/  @!P1 SEL R3, R44, R0, !P2 ;  /* 0x000000002c039207 */ /* 0x000fe20005000000 */
[----:B------:R-:W-:Y:S01]  /*5be0*/  USHF.L.U32 UR41, UR41, 0x7, URZ ;  /* 0x0000000729297899 */ /* 0x000fe200080006ff */
[----:B------:R-:W-:Y:S03]  /*5bf0*/  @P4 SHF.R.U32.HI R98, RZ, 0x10, R17 ;  /* 0x00000010ff624819 */ /* 0x000fe60000011611 */
[----:B------:R-:W-:Y:S02]  /*5c00*/  @!P1 IMAD.IADD R0, R2, 0x1, -R3 ;  /* 0x0000000102009824 */ /* 0x000fe400078e0a03 */
[----:B------:R-:W-:Y:S02]  /*5c10*/  @!P1 IMAD.IADD R2, R3, 0x1, -R2 ;  /* 0x0000000103029824 */ /* 0x000fe400078e0a02 */
[----:B------:R-:W-:Y:S02]  /*5c20*/  @!P1 IMAD R44, R0, R7, R44 ;  /* 0x00000007002c9224 */ /* 0x000fe400078e022c */
[----:B------:R-:W-:Y:S01]  /*5c30*/  @!P1 IMAD R43, R2, R8, R43 ;  /* 0x00000008022b9224 */ /* 0x000fe200078e022b */
[----:B------:R-:W-:Y:S06]  /*5c40*/  @!P0 BRA `(.L_x_108) ;  /* 0x00000000007c8947 */ /* 0x000fec0003800000 */
[----:B------:R-:W1:Y:S01]  /*5c50*/  LDCU.64 UR8, c[0x4][0x80] ;  /* 0x01001000ff0877ac */ /* 0x000e620008000a00 */
[----:B------:R-:W-:Y:S01]  /*5c60*/  MOV R2, 0x0 ;  /* 0x0000000000027802 */ /* 0x000fe20000000f00 */
[----:B------:R-:W-:Y:S02]  /*5c70*/  HFMA2 R12, -RZ, RZ, 0, 5.9604644775390625e-08 ;  /* 0x00000001ff0c7431 */ /* 0x000fe400000001ff */
[----:B------:R-:W-:Y:S01]  /*5c80*/  IMAD.MOV.U32 R8, RZ, RZ, 0x70 ;  /* 0x00000070ff087424 */ /* 0x000fe200078e00ff */
[----:B------:R2:W3:Y:S01]  /*5c90*/  LDC.64 R14, c[0x4][R2] ;  /* 0x01000000020e7b82 */ /* 0x0004e20000000a00 */
[----:B------:R-:W4:Y:S01]  /*5ca0*/  LDCU.64 UR6, c[0x4][0x88] ;  /* 0x01001100ff0677ac */ /* 0x000f220008000a00 */
[----:B------:R-:W-:Y:S01]  /*5cb0*/  IMAD.MOV.U32 R13, RZ, RZ, RZ ;  /* 0x000000ffff0d7224 */ /* 0x000fe200078e00ff */
[----:B------:R-:W2:Y:S01]  /*5cc0*/  LDCU.64 UR4, c[0x4][0x8] ;  /* 0x01000100ff0477ac */ /* 0x000ea20008000a00 */
[----:B-1----:R-:W-:Y:S01]  /*5cd0*/  MOV R5, UR9 ;  /* 0x0000000900057c02 */ /* 0x002fe20008000f00 */
[----:B------:R-:W-:Y:S01]  /*5ce0*/  IMAD.U32 R4, RZ, RZ, UR8 ;  /* 0x00000008ff047e24 */ /* 0x000fe2000f8e00ff */
[----:B----4-:R-:W-:Y:S01]  /*5cf0*/  MOV R7, UR7 ;  /* 0x0000000700077c02 */ /* 0x010fe20008000f00 */
[----:B------:R-:W-:Y:S01]  /*5d00*/  IMAD.U32 R6, RZ, RZ, UR6 ;  /* 0x00000006ff067e24 */ /* 0x000fe2000f8e00ff */
[----:B--2---:R-:W-:Y:S01]  /*5d10*/  MOV R11, UR5 ;  /* 0x00000005000b7c02 */ /* 0x004fe20008000f00 */
[----:B------:R-:W-:Y:S02]  /*5d20*/  IMAD.U32 R10, RZ, RZ, UR4 ;  /* 0x00000004ff0a7e24 */ /* 0x000fe4000f8e00ff */
[----:B------:R-:W-:Y:S07]  /*5d30*/  LEPC R20, `(.L_x_109) ;  /* 0x000000001014794e */ /* 0x000fee0000000000 */
[----:B---3-5:R-:W-:Y:S05]  /*5d40*/  CALL.ABS.NOINC R14 ;  /* 0x000000000e007343 */ /* 0x028fea0003c00000 */
.L_x_109:
[----:B------:R-:W1:Y:S01]  /*5d50*/  LDCU.64 UR8, c[0x4][0x80] ;  /* 0x01001000ff0877ac */ /* 0x000e620008000a00 */
[----:B------:R-:W2:Y:S01]  /*5d60*/  LDC.64 R2, c[0x4][R2] ;  /* 0x0100000002027b82 */ /* 0x000ea20000000a00 */
[----:B------:R-:W-:Y:S02]  /*5d70*/  HFMA2 R12, -RZ, RZ, 0, 5.9604644775390625e-08 ;  /* 0x00000001ff0c7431 */ /* 0x000fe400000001ff */
[----:B------:R-:W-:Y:S02]  /*5d80*/  IMAD.MOV.U32 R8, RZ, RZ, 0x70 ;  /* 0x00000070ff087424 */ /* 0x000fe400078e00ff */
[----:B------:R-:W-:Y:S01]  /*5d90*/  IMAD.MOV.U32 R13, RZ, RZ, RZ ;  /* 0x000000ffff0d7224 */ /* 0x000fe200078e00ff */
[----:B------:R-:W3:Y:S01]  /*5da0*/  LDCU.64 UR6, c[0x4][0x88] ;  /* 0x01001100ff0677ac */ /* 0x000ee20008000a00 */
[----:B------:R-:W4:Y:S01]  /*5db0*/  LDCU.64 UR4, c[0x4][0x8] ;  /* 0x01000100ff0477ac */ /* 0x000f220008000a00 */
[----:B-1----:R-:W-:Y:S02]  /*5dc0*/  MOV R4, UR8 ;  /* 0x0000000800047c02 */ /* 0x002fe40008000f00 */
[----:B------:R-:W-:Y:S02]  /*5dd0*/  MOV R5, UR9 ;  /* 0x0000000900057c02 */ /* 0x000fe40008000f00 */
[----:B---3--:R-:W-:Y:S01]  /*5de0*/  MOV R7, UR7 ;  /* 0x0000000700077c02 */ /* 0x008fe20008000f00 */
[----:B------:R-:W-:Y:S01]  /*5df0*/  IMAD.U32 R6, RZ, RZ, UR6 ;  /* 0x00000006ff067e24 */ /* 0x000fe2000f8e00ff */
[----:B----4-:R-:W-:Y:S01]  /*5e00*/  MOV R11, UR5 ;  /* 0x00000005000b7c02 */ /* 0x010fe20008000f00 */
[----:B------:R-:W-:Y:S02]  /*5e10*/  IMAD.U32 R10, RZ, RZ, UR4 ;  /* 0x00000004ff0a7e24 */ /* 0x000fe4000f8e00ff */
[----:B------:R-:W-:Y:S07]  /*5e20*/  LEPC R20, `(.L_x_108) ;  /* 0x000000001014794e */ /* 0x000fee0000000000 */
[----:B--2---:R-:W-:Y:S05]  /*5e30*/  CALL.ABS.NOINC R2 ;  /* 0x0000000002007343 */ /* 0x004fea0003c00000 */
.L_x_108:
[----:B------:R-:W-:Y:S05]  /*5e40*/  BSYNC.RECONVERGENT B6 ;  /* 0x0000000000067941 */ /* 0x000fea0003800200 */
.L_x_107:
[----:B------:R-:W-:Y:S01]  /*5e50*/  ISETP.NE.U32.AND P4, PT, R86, RZ, PT ;  /* 0x000000ff5600720c */ /* 0x000fe20003f85070 */
[----:B------:R-:W-:Y:S01]  /*5e60*/  UISETP.NE.AND UP2, UPT, UR50, URZ, UPT ;  /* 0x000000ff3200728c */ /* 0x000fe2000bf45270 */
[----:B------:R-:W-:Y:S01]  /*5e70*/  ISETP.NE.U32.AND P2, PT, RZ, UR38, PT ;  /* 0x00000026ff007c0c */ /* 0x000fe2000bf45070 */
[----:B------:R-:W-:Y:S01]  /*5e80*/  UISETP.NE.U32.AND UP1, UPT, UR44, URZ, UPT ;  /* 0x000000ff2c00728c */ /* 0x000fe2000bf25070 */
[----:B------:R-:W-:Y:S01]  /*5e90*/  ISETP.NE.AND.EX P4, PT, R87, RZ, PT, P4 ;  /* 0x000000ff5700720c */ /* 0x000fe20003f85340 */
[----:B------:R-:W-:Y:S01]  /*5ea0*/  UPLOP3.LUT UP0, UPT, UPT, UPT, UPT, 0x40, 0x4 ;  /* 0x000000000004789c */ /* 0x000fe20003f0e870 */
[----:B------:R-:W-:Y:S01]  /*5eb0*/  ISETP.NE.AND.EX P2, PT, RZ, UR39, PT, P2 ;  /* 0x00000027ff007c0c */ /* 0x000fe2000bf45320 */
[----:B------:R-:W-:Y:S01]  /*5ec0*/  UISETP.NE.AND.EX UP1, UPT, UR45, URZ, UPT, UP1 ;  /* 0x000000ff2d00728c */ /* 0x000fe2000bf25310 */
[----:B------:R-:W-:Y:S04]  /*5ed0*/  PLOP3.LUT P1, PT, PT, PT, UP2, 0x80, 0x8 ;  /* 0x000000000008781c */ /* 0x000fe80003f2f028 */
[----:B------:R-:W-:Y:S06]  /*5ee0*/  @UP2 UPLOP3.LUT UP0, UPT, UPT, UPT, UP1, 0x80, 0x8 ;  /* 0x000000000008289c */ /* 0x000fec0003f0f010 */
[----:B------:R-:W-:Y:S01]  /*5ef0*/  PLOP3.LUT P0, PT, PT, PT, UP0, 0x80, 0x8 ;  /* 0x000000000008781c */ /* 0x000fe20003f0f008 */
[----:B------:R-:W-:Y:S01]  /*5f00*/  @!UPT UIADD3 URZ, UPT, UPT, URZ, URZ, URZ ;  /* 0x000000fffffff290 */ /* 0x000fe2000fffe0ff */
[----:B------:R-:W-:Y:S11]  /*5f10*/  BRA.U !UP1, `(.L_x_110) ;  /* 0x0000000109387547 */ /* 0x000ff6000b800000 */
[----:B------:R-:W-:Y:S01]  /*5f20*/  UISETP.NE.U32.AND UP0, UPT, UR38, URZ, UPT ;  /* 0x000000ff2600728c */ /* 0x000fe2000bf05070 */
[----:B------:R-:W-:Y:S02]  /*5f30*/  HFMA2 R0, -RZ, RZ, 0, 5.9604644775390625e-08 ;  /* 0x00000001ff007431 */ /* 0x000fe400000001ff */
[----:B------:R-:W-:Y:S01]  /*5f40*/  IMAD.MOV.U32 R92, RZ, RZ, 0x1 ;  /* 0x00000001ff5c7424 */ /* 0x000fe200078e00ff */
[----:B------:R-:W-:Y:S06]  /*5f50*/  UISETP.NE.AND.EX UP0, UPT, UR39, URZ, UPT, UP0 ;  /* 0x000000ff2700728c */ /* 0x000fec000bf05300 */
[----:B------:R-:W-:Y:S05]  /*5f60*/  PLOP3.LUT P3, PT, PT, PT, UP0, 0x80, 0x8 ;  /* 0x000000000008781c */ /* 0x000fea0003f6f008 */
[----:B------:R-:W1:Y:S01]  /*5f70*/  @UP0 LDCU.64 UR6, c[0x0][0x888] ;  /* 0x00011100ff0607ac */ /* 0x000e620008000a00 */
[----:B------:R-:W-:Y:S07]  /*5f80*/  @UP0 UIMAD UR4, UR36, UR44, URZ ;  /* 0x0000002c240402a4 */ /* 0x000fee000f8e02ff */
[----:B------:R-:W-:Y:S01]  /*5f90*/  @!P3 PRMT R92, R0, 0x7610, R92 ;  /* 0x00007610005cb816 */ /* 0x000fe2000000005c */
[----:B-1----:R-:W-:Y:S03]  /*5fa0*/  @UP0 UIMAD.WIDE UR6, UR4, 0x4, UR6 ;  /* 0x00000004040608a5 */ /* 0x002fe6000f8e0206 */
[----:B------:R-:W1:Y:S03]  /*5fb0*/  @!UP0 LDCU UR4, c[0x0][0x880] ;  /* 0x00011000ff0487ac */ /* 0x000e660008000800 */
[----:B------:R-:W-:Y:S01]  /*5fc0*/  IMAD.U32 R2, RZ, RZ, UR6 ;  /* 0x00000006ff027e24 */ /* 0x000fe2000f8e00ff */
[----:B------:R-:W-:Y:S05]  /*5fd0*/  MOV R3, UR7 ;  /* 0x0000000700037c02 */ /* 0x000fea0008000f00 */
[----:B-----5:R2:W5:Y:S02]  /*5fe0*/  @P3 LDG.E R49, desc[UR46][R2.64] ;  /* 0x0000002e02313981 */ /* 0x020564000c1e1900 */
[----:B-12---:R-:W-:Y:S02]  /*5ff0*/  @!P3 IMAD.U32 R49, RZ, RZ, UR4 ;  /* 0x00000004ff31be24 */ /* 0x006fe4000f8e00ff */
.L_x_110:
[----:B------:R-:W-:Y:S05]  /*6000*/  @!P4 BRA `(.L_x_111) ;  /* 0x000000000020c947 */ /* 0x000fea0003800000 */
[----:B------:R-:W-:Y:S04]  /*6010*/  ISETP.NE.U32.AND P3, PT, R84, RZ, PT ;  /* 0x000000ff5400720c */ /* 0x000fe80003f65070 */
[----:B------:R-:W-:Y:S11]  /*6020*/  ISETP.NE.AND.EX P3, PT, R85, RZ, PT, P3 ;  /* 0x000000ff5500720c */ /* 0x000ff60003f65330 */
[----:B------:R-:W-:Y:S02]  /*6030*/  @!UPT UIADD3 URZ, UPT, UPT, URZ, URZ, URZ ;  /* 0x000000fffffff290 */ /* 0x000fe4000fffe0ff */
[----:B------:R-:W1:Y:S01]  /*6040*/  @P3 LDC.64 R2, c[0x0][0x8a8] ;  /* 0x00022a00ff023b82 */ /* 0x000e620000000a00 */
[----:B------:R-:W-:Y:S04]  /*6050*/  @P3 IMAD R0, R86, UR36, RZ ;  /* 0x0000002456003c24 */ /* 0x000fe8000f8e02ff */
[----:B-1----:R-:W-:Y:S05]  /*6060*/  @P3 IMAD.WIDE R2, R0, 0x4, R2 ;  /* 0x0000000400023825 */ /* 0x002fea00078e0202 */
[----:B-----5:R1:W5:Y:S02]  /*6070*/  @P3 LDG.E R47, desc[UR46][R2.64] ;  /* 0x0000002e022f3981 */ /* 0x020364000c1e1900 */
[----:B-1----:R-:W2:Y:S02]  /*6080*/  @!P3 LDC R47, c[0x0][0x8a0] ;  /* 0x00022800ff2fbb82 */ /* 0x002ea40000000800 */
.L_x_111:
[----:B-----5:R-:W-:Y:S01]  /*6090*/  FSETP.NEU.AND P3, PT, R49, RZ, PT ;  /* 0x000000ff3100720b */ /* 0x020fe20003f6d000 */
[----:B------:R-:W-:Y:S01]  /*60a0*/  BSSY B1, `(.L_x_112) ;  /* 0x0000039000017945 */ /* 0x000fe20003800000 */
[----:B------:R-:W-:Y:S01]  /*60b0*/  SEL R3, RZ, 0xffffffff, P2 ;  /* 0xffffffffff037807 */ /* 0x000fe20001000000 */
[----:B------:R-:W-:Y:S01]  /*60c0*/  IMAD.MOV.U32 R61, RZ, RZ, 0x1 ;  /* 0x00000001ff3d7424 */ /* 0x000fe200078e00ff */
[----:B------:R-:W-:Y:S01]  /*60d0*/  @P1 LOP3.LUT P2, RZ, R92, 0xff, RZ, 0xc0, !PT ;  /* 0x000000ff5cff1812 */ /* 0x000fe2000784c0ff */
[----:B------:R-:W-:Y:S01]  /*60e0*/  IMAD R48, R45, 0x80, R46 ;  /* 0x000000802d307824 */ /* 0x000fe200078e022e */
[----:B------:R-:W-:Y:S01]  /*60f0*/  @P1 SEL R0, RZ, 0xffffffff, P3 ;  /* 0xffffffffff001807 */ /* 0x000fe20001800000 */
[----:B------:R-:W-:Y:S01]  /*6100*/  IMAD R110, R105, -0x10, R103 ;  /* 0xfffffff0696e7824 */ /* 0x000fe200078e0267 */
[----:B------:R-:W-:Y:S01]  /*6110*/  LOP3.LUT R101, R101, 0x1, RZ, 0x3c, !PT ;  /* 0x0000000165657812 */ /* 0x000fe200078e3cff */
[----:B------:R-:W-:Y:S01]  /*6120*/  IMAD.MOV.U32 R60, RZ, RZ, RZ ;  /* 0x000000ffff3c7224 */ /* 0x000fe200078e00ff */
[----:B------:R-:W-:Y:S02]  /*6130*/  @P0 SEL R0, R3, R0, !P2 ;  /* 0x0000000003000207 */ /* 0x000fe40005000000 */
[----:B------:R-:W-:Y:S02]  /*6140*/  CS2R R82, SRZ ;  /* 0x0000000000527805 */ /* 0x000fe4000001ff00 */
[----:B------:R-:W-:Y:S02]  /*6150*/  LEA R112, R45, UR48, 0x3 ;  /* 0x000000302d707c11 */ /* 0x000fe4000f8e18ff */
[----:B------:R-:W-:Y:S02]  /*6160*/  CS2R R80, SRZ ;  /* 0x0000000000507805 */ /* 0x000fe4000001ff00 */
[----:B------:R-:W-:Y:S02]  /*6170*/  @P1 LOP3.LUT R0, R0, 0x1, RZ, 0xc0, !PT ;  /* 0x0000000100001812 */ /* 0x000fe400078ec0ff */
[----:B------:R-:W-:Y:S02]  /*6180*/  CS2R R74, SRZ ;  /* 0x00000000004a7805 */ /* 0x000fe4000001ff00 */
[----:B------:R-:W-:Y:S02]  /*6190*/  PLOP3.LUT P2, PT, PT, PT, UP1, 0x80, 0x8 ;  /* 0x000000000008781c */ /* 0x000fe40003f4f018 */
[----:B------:R-:W-:Y:S02]  /*61a0*/  CS2R R72, SRZ ;  /* 0x0000000000487805 */ /* 0x000fe4000001ff00 */
[----:B------:R-:W-:Y:S02]  /*61b0*/  ISETP.NE.U32.OR P5, PT, R0, 0x1, !P1 ;  /* 0x000000010000780c */ /* 0x000fe40004fa5470 */
[----:B------:R-:W-:Y:S02]  /*61c0*/  CS2R R66, SRZ ;  /* 0x0000000000427805 */ /* 0x000fe4000001ff00 */
[----:B------:R-:W-:Y:S02]  /*61d0*/  LOP3.LUT P4, R108, R92, 0xff, RZ, 0xc0, !PT ;  /* 0x000000ff5c6c7812 */ /* 0x000fe4000788c0ff */
[----:B------:R-:W-:Y:S02]  /*61e0*/  CS2R R64, SRZ ;  /* 0x0000000000407805 */ /* 0x000fe4000001ff00 */
[----:B------:R-:W-:Y:S02]  /*61f0*/  SEL R2, RZ, 0xffffffff, P3 ;  /* 0xffffffffff027807 */ /* 0x000fe40001800000 */
[----:B------:R-:W-:Y:S02]  /*6200*/  CS2R R58, SRZ ;  /* 0x00000000003a7805 */ /* 0x000fe4000001ff00 */
[----:B------:R-:W-:Y:S02]  /*6210*/  P2R R111, PR, RZ, 0x20 ;  /* 0x00000020ff6f7803 */ /* 0x000fe40000000000 */
[----:B------:R-:W-:Y:S02]  /*6220*/  CS2R R56, SRZ ;  /* 0x0000000000387805 */ /* 0x000fe4000001ff00 */
[----:B------:R-:W-:Y:S02]  /*6230*/  @P2 SEL R2, R3, R2, !P4 ;  /* 0x0000000203022207 */ /* 0x000fe40006000000 */
[----:B------:R-:W-:Y:S02]  /*6240*/  @P5 SHF.L.U32 R0, R101, 0x1f, RZ ;  /* 0x0000001f65005819 */ /* 0x000fe400000006ff */
[----:B------:R-:W-:Y:S02]  /*6250*/  LOP3.LUT R2, R2, 0x1, RZ, 0xc0, !PT ;  /* 0x0000000102027812 */ /* 0x000fe400078ec0ff */
[----:B------:R1:W3:Y:S02]  /*6260*/  @P5 SYNCS.PHASECHK.TRANS64.TRYWAIT P1, [UR48+0x80], R0 ;  /* 0x00008000ff0055a7 */ /* 0x0002e40008021130 */
[----:B------:R-:W-:Y:S04]  /*6270*/  ISETP.NE.U32.AND P2, PT, R2, 0x1, PT ;  /* 0x000000010200780c */ /* 0x000fe80003f45070 */
[----:B------:R-:W-:Y:S02]  /*6280*/  P2R R62, PR, RZ, 0x4 ;  /* 0x00000004ff3e7803 */ /* 0x000fe40000000000 */
[----:B-1----:R-:W-:Y:S04]  /*6290*/  SHF.L.U32 R0, R100, 0x1f, RZ ;  /* 0x0000001f64007819 */ /* 0x002fe800000006ff */
[----:B------:R1:W4:Y:S01]  /*62a0*/  SYNCS.PHASECHK.TRANS64.TRYWAIT P0, [R112+URZ+0xf0], R0 ;  /* 0x0000f000700075a7 */ /* 0x00032200080011ff */
[----:B---3--:R-:W-:Y:S01]  /*62b0*/  @P5 SEL R61, RZ, 0x1, !P1 ;  /* 0x00000001ff3d5807 */ /* 0x008fe20004800000 */
[----:B-1----:R-:W-:Y:S06]  /*62c0*/  @!P5 BRA `(.L_x_113) ;  /* 0x000000000058d947 */ /* 0x002fec0003800000 */
[----:B------:R-:W-:Y:S01]  /*62d0*/  IMAD.MOV.U32 R83, RZ, RZ, RZ ;  /* 0x000000ffff537224 */ /* 0x000fe200078e00ff */
[----:B------:R-:W-:Y:S01]  /*62e0*/  ISETP.NE.AND P1, PT, R61, RZ, PT ;  /* 0x000000ff3d00720c */ /* 0x000fe20003f25270 */
[----:B------:R-:W-:Y:S01]  /*62f0*/  BSSY B0, `(.L_x_114) ;  /* 0x000000c000007945 */ /* 0x000fe20003800000 */
[----:B------:R-:W-:Y:S02]  /*6300*/  CS2R R58, SRZ ;  /* 0x00000000003a7805 */ /* 0x000fe4000001ff00 */
[----:B------:R-:W-:Y:S02]  /*6310*/  CS2R R56, SRZ ;  /* 0x0000000000387805 */ /* 0x000fe4000001ff00 */
[----:B------:R-:W-:Y:S02]  /*6320*/  CS2R R66, SRZ ;  /* 0x0000000000427805 */ /* 0x000fe4000001ff00 */
[----:B------:R-:W-:Y:S02]  /*6330*/  CS2R R64, SRZ ;  /* 0x0000000000407805 */ /* 0x000fe4000001ff00 */
[----:B------:R-:W-:Y:S02]  /*6340*/  CS2R R74, SRZ ;  /* 0x00000000004a7805 */ /* 0x000fe4000001ff00 */
[----:B------:R-:W-:Y:S02]  /*6350*/  CS2R R72, SRZ ;  /* 0x0000000000487805 */ /* 0x000fe4000001ff00 */
[----:B------:R-:W-:Y:S01]  /*6360*/  CS2R R80, SRZ ;  /* 0x0000000000507805 */ /* 0x000fe2000001ff00 */
[----:B------:R-:W-:Y:S06]  /*6370*/  @P1 BRA `(.L_x_115) ;  /* 0x00000000000c1947 */ /* 0x000fec0003800000 */
[----:B------:R-:W-:Y:S04]  /*6380*/  SHF.L.U32 R3, R101, 0x1f, RZ ;  /* 0x0000001f65037819 */ /* 0x000fe800000006ff */
[----:B------:R-:W1:Y:S02]  /*6390*/  SYNCS.PHASECHK.TRANS64.TRYWAIT P1, [UR48+0x80], R3 ;  /* 0x00008003ff0075a7 */ /* 0x000e640008021130 */
[----:B-1----:R-:W-:Y:S05]  /*63a0*/  @!P1 BRA `(.L_x_116) ;  /* 0x0000004000109947 */ /* 0x002fea0003800000 */
.L_x_115:
[----:B------:R-:W-:Y:S05]  /*63b0*/  BSYNC B0 ;  /* 0x0000000000007941 */ /* 0x000fea0003800000 */
.L_x_114:
[----:B------:R-:W-:Y:S01]  /*63c0*/  ISETP.NE.AND P1, PT, R62, RZ, PT ;  /* 0x000000ff3e00720c */ /* 0x000fe20003f25270 */
[----:B------:R-:W-:Y:S11]  /*63d0*/  HFMA2 R60, -RZ, RZ, 0, 5.9604644775390625e-08 ;  /* 0x00000001ff3c7431 */ /* 0x000ff600000001ff */
[----:B------:R-:W-:Y:S01]  /*63e0*/  @!UPT UIADD3 URZ, UPT, UPT, URZ, URZ, URZ ;  /* 0x000000fffffff290 */ /* 0x000fe2000fffe0ff */
[----:B------:R3:W1:Y:S04]  /*63f0*/  @P1 LDS.128 R56, [R104] ;  /* 0x0000000068381984 */ /* 0x0006680000000c00 */
[----:B------:R3:W1:Y:S04]  /*6400*/  @P1 LDS.128 R64, [R103+0x10] ;  /* 0x0000100067401984 */ /* 0x0006680000000c00 */
[----:B------:R3:W1:Y:S04]  /*6410*/  @P1 LDS.128 R72, [R102+0x20] ;  /* 0x0000200066481984 */ /* 0x0006680000000c00 */
[----:B------:R3:W1:Y:S02]  /*6420*/  @P1 LDS.128 R80, [R110+0x30] ;  /* 0x000030006e501984 */ /* 0x0006640000000c00 */
.L_x_113:
[----:B------:R-:W-:Y:S05]  /*6430*/  BSYNC B1 ;  /* 0x0000000000017941 */ /* 0x000fea0003800000 */
.L_x_112:
[----:B-1----:R-:W-:Y:S04]  /*6440*/  SHF.R.U32.HI R2, RZ, 0x15, R48 ;  /* 0x00000015ff027819 */ /* 0x002fe80000011630 */
[----:B------:R-:W-:Y:S01]  /*6450*/  LOP3.LUT P1, RZ, R2, 0x3, R96, 0x48, !PT ;  /* 0x0000000302ff7812 */ /* 0x000fe20007824860 */
[----:B------:R-:W-:Y:S01]  /*6460*/  @!UPT UIADD3 URZ, UPT, UPT, URZ, URZ, URZ ;  /* 0x000000fffffff290 */ /* 0x000fe2000fffe0ff */
[----:B----4-:R-:W-:Y:S11]  /*6470*/  @P0 BRA `(.L_x_117) ;  /* 0x0000000000080947 */ /* 0x010ff60003800000 */
[----:B------:R-:W1:Y:S02]  /*6480*/  SYNCS.PHASECHK.TRANS64.TRYWAIT P0, [R112+URZ+0xf0], R0 ;  /* 0x0000f000700075a7 */ /* 0x000e6400080011ff */
[----:B-1----:R-:W-:Y:S05]  /*6490*/  @!P0 BRA `(.L_x_118) ;  /* 0x0000003c00ec8947 */ /* 0x002fea0003800000 */
.L_x_117:
[----:B------:R-:W-:Y:S05]  /*64a0*/  @!P1 BRA `(.L_x_119) ;  /* 0x0000000000409947 */ /* 0x000fea0003800000 */
[----:B------:R-:W4:Y:S01]  /*64b0*/  LDCU.64 UR8, c[0x4][0x70] ;  /* 0x01000e00ff0877ac */ /* 0x000f220008000a00 */
[----:B------:R-:W-:Y:S01]  /*64c0*/  MOV R3, 0x0 ;  /* 0x0000000000037802 */ /* 0x000fe20000000f00 */
[----:B------:R-:W-:Y:S02]  /*64d0*/  HFMA2 R12, -RZ, RZ, 0, 5.9604644775390625e-08 ;  /* 0x00000001ff0c7431 */ /* 0x000fe400000001ff */
[----:B------:R-:W-:Y:S02]  /*64e0*/  IMAD.MOV.U32 R8, RZ, RZ, 0x192 ;  /* 0x00000192ff087424 */ /* 0x000fe400078e00ff */
[----:B------:R-:W-:Y:S01]  /*64f0*/  IMAD.MOV.U32 R13, RZ, RZ, RZ ;  /* 0x000000ffff0d7224 */ /* 0x000fe200078e00ff */
[----:B------:R-:W5:Y:S01]  /*6500*/  LDCU.64 UR6, c[0x4][0x78] ;  /* 0x01000f00ff0677ac */ /* 0x000f620008000a00 */
[----:B------:R-:W1:Y:S01]  /*6510*/  LDC.64 R2, c[0x4][R3] ;  /* 0x0100000003027b82 */ /* 0x000e620000000a00 */
[----:B------:R-:W2:Y:S01]  /*6520*/  LDCU.64 UR4, c[0x4][0x10] ;  /* 0x01000200ff0477ac */ /* 0x000ea20008000a00 */
[----:B----4-:R-:W-:Y:S01]  /*6530*/  MOV R5, UR9 ;  /* 0x0000000900057c02 */ /* 0x010fe20008000f00 */
[----:B------:R-:W-:Y:S01]  /*6540*/  IMAD.U32 R4, RZ, RZ, UR8 ;  /* 0x00000008ff047e24 */ /* 0x000fe2000f8e00ff */
[----:B-----5:R-:W-:Y:S01]  /*6550*/  MOV R7, UR7 ;  /* 0x0000000700077c02 */ /* 0x020fe20008000f00 */
[----:B------:R-:W-:Y:S01]  /*6560*/  IMAD.U32 R6, RZ, RZ, UR6 ;  /* 0x00000006ff067e24 */ /* 0x000fe2000f8e00ff */
[----:B--2---:R-:W-:Y:S01]  /*6570*/  MOV R11, UR5 ;  /* 0x00000005000b7c02 */ /* 0x004fe20008000f00 */
[----:B------:R-:W-:Y:S02]  /*6580*/  IMAD.U32 R10, RZ, RZ, UR4 ;  /* 0x00000004ff0a7e24 */ /* 0x000fe4000f8e00ff */
[----:B------:R-:W-:Y:S07]  /*6590*/  LEPC R20, `(.L_x_119) ;  /* 0x000000001014794e */ /* 0x000fee0000000000 */
[----:B-1-3--:R-:W-:Y:S05]  /*65a0*/  CALL.ABS.NOINC R2 ;  /* 0x0000000002007343 */ /* 0x00afea0003c00000 */
.L_x_119:
[----:B------:R-:W-:Y:S01]  /*65b0*/  SHF.L.U32 R50, R56, 0x10, RZ ;  /* 0x0000001038327819 */ /* 0x000fe200000006ff */
[----:B------:R-:W-:Y:S05]  /*65c0*/  WARPSYNC.ALL ;  /* 0x0000000000007948 */ /* 0x000fea0003800000 */
[----:B------:R-:W-:Y:S01]  /*65d0*/  R2UR UR4, R48 ;  /* 0x00000000300472ca */ /* 0x000fe200000e0000 */
[----:B------:R-:W-:Y:S01]  /*65e0*/  BSSY.RECONVERGENT B0, `(.L_x_120) ;  /* 0x0000088000007945 */ /* 0x000fe20003800200 */
[----:B------:R-:W-:Y:S02]  /*65f0*/  LOP3.LUT R51, R56, 0xffff0000, RZ, 0xc0, !PT ;  /* 0xffff000038337812 */ /* 0x000fe400078ec0ff */
[----:B------:R-:W-:Y:S02]  /*6600*/  SHF.L.U32 R52, R57, 0x10, RZ ;  /* 0x0000001039347819 */ /* 0x000fe400000006ff */
[----:B------:R-:W-:Y:S07]  /*6610*/  ISETP.NE.AND P0, PT, R106, RZ, PT ;  /* 0x000000ff6a00720c */ /* 0x000fee0003f05270 */
[----:B------:R-:W1:Y:S02]  /*6620*/  LDTM.x32 R4, tmem[UR4] ;  /* 0x00000004000479ee */ /* 0x000e6400082c0000 */
[C---:B-12---:R-:W-:Y:S01]  /*6630*/  FMUL R0, R47.reuse, R4 ;  /* 0x000000042f007220 */ /* 0x046fe20000400000 */
[C---:B------:R-:W-:Y:S01]  /*6640*/  FMUL R2, R47.reuse, R5 ;  /* 0x000000052f027220 */ /* 0x040fe20000400000 */
[C---:B------:R-:W-:Y:S01]  /*6650*/  FMUL R4, R47.reuse, R8 ;  /* 0x000000082f047220 */ /* 0x040fe20000400000 */
[C---:B------:R-:W-:Y:S01]  /*6660*/  FMUL R3, R47.reuse, R6 ;  /* 0x000000062f037220 */ /* 0x040fe20000400000 */
[C---:B------:R-:W-:Y:S01]  /*6670*/  FMUL R5, R47.reuse, R9 ;  /* 0x000000092f057220 */ /* 0x040fe20000400000 */
[C---:B------:R-:W-:Y:S01]  /*6680*/  FMUL R8, R47.reuse, R12 ;  /* 0x0000000c2f087220 */ /* 0x040fe20000400000 */
[C---:B------:R-:W-:Y:S01]  /*6690*/  FMUL R6, R47.reuse, R10 ;  /* 0x0000000a2f067220 */ /* 0x040fe20000400000 */
[C---:B------:R-:W-:Y:S01]  /*66a0*/  FMUL R9, R47.reuse, R13 ;  /* 0x0000000d2f097220 */ /* 0x040fe20000400000 */
[----:B------:R-:W-:Y:S01]  /*66b0*/  FMUL R12, R47, R16 ;  /* 0x000000102f0c7220 */ /* 0x000fe20000400000 */
[----:B------:R-:W-:Y:S01]  /*66c0*/  FFMA R0, R49, R50, R0 ;  /* 0x0000003231007223 */ /* 0x000fe20000000000 */
[C---:B------:R-:W-:Y:S01]  /*66d0*/  FMUL R10, R47.reuse, R14 ;  /* 0x0000000e2f0a7220 */ /* 0x040fe20000400000 */
[C---:B------:R-:W-:Y:S01]  /*66e0*/  FMUL R13, R47.reuse, R17 ;  /* 0x000000112f0d7220 */ /* 0x040fe20000400000 */
[----:B------:R-:W-:Y:S01]  /*66f0*/  FMUL R16, R47, R20 ;  /* 0x000000142f107220 */ /* 0x000fe20000400000 */
[----:B------:R-:W-:Y:S01]  /*6700*/  FFMA R2, R49, R51, R2 ;  /* 0x0000003331027223 */ /* 0x000fe20000000002 */
[C---:B------:R-:W-:Y:S01]  /*6710*/  FMUL R14, R47.reuse, R18 ;  /* 0x000000122f0e7220 */ /* 0x040fe20000400000 */
        /* <DEDUP_REMOVED lines=8> */
[----:B------:R-:W-:Y:S01]  /*67a0*/  LOP3.LUT R32, R57, 0xffff0000, RZ, 0xc0, !PT ;  /* 0xffff000039207812 */ /* 0x000fe200078ec0ff */
[C---:B------:R-:W-:Y:S01]  /*67b0*/  FMUL R26, R47.reuse, R30 ;  /* 0x0000001e2f1a7220 */ /* 0x040fe20000400000 */
[----:B------:R-:W-:Y:S01]  /*67c0*/  FMUL R29, R47, R33 ;  /* 0x000000212f1d7220 */ /* 0x000fe20000400000 */
[----:B------:R-:W-:Y:S01]  /*67d0*/  SHF.L.U32 R33, R58, 0x10, RZ ;  /* 0x000000103a217819 */ /* 0x000fe200000006ff */
[----:B------:R-:W-:Y:S01]  /*67e0*/  FFMA R3, R49, R52, R3 ;  /* 0x0000003431037223 */ /* 0x000fe20000000003 */
[----:B------:R-:W-:Y:S01]  /*67f0*/  F2FP.BF16.F32.PACK_AB R52, R2, R0 ;  /* 0x000000000234723e */ /* 0x000fe200000010ff */
[----:B------:R-:W-:Y:S01]  /*6800*/  FMUL R7, R47, R7 ;  /* 0x000000072f077220 */ /* 0x000fe20000400000 */
[----:B------:R-:W-:Y:S01]  /*6810*/  SHF.L.U32 R0, R59, 0x10, RZ ;  /* 0x000000103b007819 */ /* 0x000fe200000006ff */
[----:B------:R-:W-:Y:S01]  /*6820*/  FMUL R30, R47, R34 ;  /* 0x000000222f1e7220 */ /* 0x000fe20000400000 */
[----:B------:R-:W-:Y:S01]  /*6830*/  LOP3.LUT R34, R58, 0xffff0000, RZ, 0xc0, !PT ;  /* 0xffff00003a227812 */ /* 0x000fe200078ec0ff */
[----:B------:R-:W-:Y:S01]  /*6840*/  FFMA R7, R49, R32, R7 ;  /* 0x0000002031077223 */ /* 0x000fe20000000007 */
[----:B------:R-:W-:Y:S01]  /*6850*/  LOP3.LUT R2, R59, 0xffff0000, RZ, 0xc0, !PT ;  /* 0xffff00003b027812 */ /* 0x000fe200078ec0ff */
[----:B------:R-:W-:Y:S01]  /*6860*/  FFMA R4, R49, R33, R4 ;  /* 0x0000002131047223 */ /* 0x000fe20000000004 */
[----:B------:R-:W-:Y:S01]  /*6870*/  FMUL R11, R47, R11 ;  /* 0x0000000b2f0b7220 */ /* 0x000fe20000400000 */
[----:B------:R-:W-:Y:S01]  /*6880*/  FFMA R5, R49, R34, R5 ;  /* 0x0000002231057223 */ /* 0x000fe20000000005 */
[----:B------:R-:W-:Y:S01]  /*6890*/  F2FP.BF16.F32.PACK_AB R53, R7, R3 ;  /* 0x000000030735723e */ /* 0x000fe200000010ff */
[C---:B------:R-:W-:Y:S01]  /*68a0*/  FFMA R6, R49.reuse, R0, R6 ;  /* 0x0000000031067223 */ /* 0x040fe20000000006 */
[C---:B------:R-:W-:Y:S01]  /*68b0*/  SHF.L.U32 R0, R64.reuse, 0x10, RZ ;  /* 0x0000001040007819 */ /* 0x040fe200000006ff */
[----:B------:R-:W-:Y:S01]  /*68c0*/  FFMA R11, R49, R2, R11 ;  /* 0x00000002310b7223 */ /* 0x000fe2000000000b */
[----:B------:R-:W-:Y:S01]  /*68d0*/  LOP3.LUT R2, R64, 0xffff0000, RZ, 0xc0, !PT ;  /* 0xffff000040027812 */ /* 0x000fe200078ec0ff */
[----:B------:R-:W-:Y:S01]  /*68e0*/  FMUL R15, R47, R15 ;  /* 0x0000000f2f0f7220 */ /* 0x000fe20000400000 */
[----:B------:R-:W-:Y:S01]  /*68f0*/  SHF.L.U32 R3, R65, 0x10, RZ ;  /* 0x0000001041037819 */ /* 0x000fe200000006ff */
[----:B------:R-:W-:Y:S01]  /*6900*/  FFMA R8, R49, R0, R8 ;  /* 0x0000000031087223 */ /* 0x000fe20000000008 */
[----:B------:R-:W-:Y:S01]  /*6910*/  LOP3.LUT R0, R65, 0xffff0000, RZ, 0xc0, !PT ;  /* 0xffff000041007812 */ /* 0x000fe200078ec0ff */
[C---:B------:R-:W-:Y:S01]  /*6920*/  FFMA R9, R49.reuse, R2, R9 ;  /* 0x0000000231097223 */ /* 0x040fe20000000009 */
[C---:B------:R-:W-:Y:S01]  /*6930*/  SHF.L.U32 R2, R66.reuse, 0x10, RZ ;  /* 0x0000001042027819 */ /* 0x040fe200000006ff */
[----:B------:R-:W-:Y:S01]  /*6940*/  FFMA R10, R49, R3, R10 ;  /* 0x00000003310a7223 */ /* 0x000fe2000000000a */
[----:B------:R-:W-:Y:S01]  /*6950*/  SHF.L.U32 R3, R67, 0x10, RZ ;  /* 0x0000001043037819 */ /* 0x000fe200000006ff */
[C---:B------:R-:W-:Y:S01]  /*6960*/  FFMA R15, R49.reuse, R0, R15 ;  /* 0x00000000310f7223 */ /* 0x040fe2000000000f */
[----:B------:R-:W-:Y:S01]  /*6970*/  LOP3.LUT R0, R66, 0xffff0000, RZ, 0xc0, !PT ;  /* 0xffff000042007812 */ /* 0x000fe200078ec0ff */
[----:B------:R-:W-:Y:S01]  /*6980*/  FFMA R12, R49, R2, R12 ;  /* 0x00000002310c7223 */ /* 0x000fe2000000000c */
[C---:B------:R-:W-:Y:S01]  /*6990*/  SHF.L.U32 R2, R72.reuse, 0x10, RZ ;  /* 0x0000001048027819 */ /* 0x040fe200000006ff */
[----:B------:R-:W-:Y:S01]  /*69a0*/  FMUL R19, R47, R19 ;  /* 0x000000132f137220 */ /* 0x000fe20000400000 */
[----:B------:R-:W-:Y:S01]  /*69b0*/  F2FP.BF16.F32.PACK_AB R54, R5, R4 ;  /* 0x000000040536723e */ /* 0x000fe200000010ff */
[----:B------:R-:W-:Y:S01]  /*69c0*/  FFMA R13, R49, R0, R13 ;  /* 0x00000000310d7223 */ /* 0x000fe2000000000d */
[----:B------:R-:W-:Y:S01]  /*69d0*/  LOP3.LUT R0, R67, 0xffff0000, RZ, 0xc0, !PT ;  /* 0xffff000043007812 */ /* 0x000fe200078ec0ff */
[----:B------:R-:W-:Y:S01]  /*69e0*/  FFMA R14, R49, R3, R14 ;  /* 0x00000003310e7223 */ /* 0x000fe2000000000e */
[----:B------:R-:W-:Y:S01]  /*69f0*/  LOP3.LUT R3, R72, 0xffff0000, RZ, 0xc0, !PT ;  /* 0xffff000048037812 */ /* 0x000fe200078ec0ff */
[----:B------:R-:W-:Y:S01]  /*6a00*/  FMUL R23, R47, R23 ;  /* 0x000000172f177220 */ /* 0x000fe20000400000 */
[----:B------:R-:W-:Y:S01]  /*6a10*/  F2FP.BF16.F32.PACK_AB R55, R11, R6 ;  /* 0x000000060b37723e */ /* 0x000fe200000010ff */
[----:B------:R-:W-:Y:S01]  /*6a20*/  FFMA R19, R49, R0, R19 ;  /* 0x0000000031137223 */ /* 0x000fe20000000013 */
[----:B------:R-:W-:Y:S01]  /*6a30*/  SHF.L.U32 R0, R73, 0x10, RZ ;  /* 0x0000001049007819 */ /* 0x000fe200000006ff */
[----:B------:R-:W-:Y:S01]  /*6a40*/  FFMA R16, R49, R2, R16 ;  /* 0x0000000231107223 */ /* 0x000fe20000000010 */
[----:B------:R-:W-:Y:S01]  /*6a50*/  LOP3.LUT R2, R73, 0xffff0000, RZ, 0xc0, !PT ;  /* 0xffff000049027812 */ /* 0x000fe200078ec0ff */
[----:B------:R-:W-:Y:S01]  /*6a60*/  FFMA R17, R49, R3, R17 ;  /* 0x0000000331117223 */ /* 0x000fe20000000011 */
[----:B------:R-:W-:Y:S01]  /*6a70*/  SHF.L.U32 R3, R75, 0x10, RZ ;  /* 0x000000104b037819 */ /* 0x000fe200000006ff */
[----:B------:R-:W-:Y:S01]  /*6a80*/  FFMA R18, R49, R0, R18 ;  /* 0x0000000031127223 */ /* 0x000fe20000000012 */
[C---:B------:R-:W-:Y:S01]  /*6a90*/  SHF.L.U32 R0, R74.reuse, 0x10, RZ ;  /* 0x000000104a007819 */ /* 0x040fe200000006ff */
[----:B------:R1:W-:Y:S01]  /*6aa0*/  STS.128 [R104], R52 ;  /* 0x0000003468007388 */ /* 0x0003e20000000c00 */
[----:B------:R-:W-:Y:S01]  /*6ab0*/  F2FP.BF16.F32.PACK_AB R8, R9, R8 ;  /* 0x000000080908723e */ /* 0x000fe200000010ff */
[C---:B------:R-:W-:Y:S01]  /*6ac0*/  FFMA R23, R49.reuse, R2, R23 ;  /* 0x0000000231177223 */ /* 0x040fe20000000017 */
[----:B------:R-:W-:Y:S01]  /*6ad0*/  LOP3.LUT R2, R74, 0xffff0000, RZ, 0xc0, !PT ;  /* 0xffff00004a027812 */ /* 0x000fe200078ec0ff */
[----:B------:R-:W-:Y:S01]  /*6ae0*/  FFMA R20, R49, R0, R20 ;  /* 0x0000000031147223 */ /* 0x000fe20000000014 */
[----:B------:R-:W-:Y:S01]  /*6af0*/  LOP3.LUT R0, R75, 0xffff0000, RZ, 0xc0, !PT ;  /* 0xffff00004b007812 */ /* 0x000fe200078ec0ff */
[----:B------:R-:W-:Y:S01]  /*6b00*/  FMUL R27, R47, R27 ;  /* 0x0000001b2f1b7220 */ /* 0x000fe20000400000 */
[----:B------:R-:W-:Y:S01]  /*6b10*/  F2FP.BF16.F32.PACK_AB R9, R15, R10 ;  /* 0x0000000a0f09723e */ /* 0x000fe200000010ff */
[C---:B------:R-:W-:Y:S01]  /*6b20*/  FFMA R21, R49.reuse, R2, R21 ;  /* 0x0000000231157223 */ /* 0x040fe20000000015 */
[C---:B------:R-:W-:Y:S01]  /*6b30*/  FFMA R22, R49.reuse, R3, R22 ;  /* 0x0000000331167223 */ /* 0x040fe20000000016 */
[----:B------:R-:W-:Y:S01]  /*6b40*/  FFMA R27, R49, R0, R27 ;  /* 0x00000000311b7223 */ /* 0x000fe2000000001b */
[C---:B------:R-:W-:Y:S01]  /*6b50*/  SHF.L.U32 R2, R80.reuse, 0x10, RZ ;  /* 0x0000001050027819 */ /* 0x040fe200000006ff */
[C---:B------:R-:W-:Y:S01]  /*6b60*/  FMUL R31, R47.reuse, R31 ;  /* 0x0000001f2f1f7220 */ /* 0x040fe20000400000 */
[----:B------:R-:W-:Y:S01]  /*6b70*/  LOP3.LUT R0, R80, 0xffff0000, RZ, 0xc0, !PT ;  /* 0xffff000050007812 */ /* 0x000fe200078ec0ff */
[----:B------:R-:W-:Y:S01]  /*6b80*/  FMUL R35, R47, R35 ;  /* 0x000000232f237220 */ /* 0x000fe20000400000 */
[----:B------:R-:W-:Y:S01]  /*6b90*/  SHF.L.U32 R3, R81, 0x10, RZ ;  /* 0x0000001051037819 */ /* 0x000fe200000006ff */
[----:B------:R-:W-:Y:S01]  /*6ba0*/  FFMA R24, R49, R2, R24 ;  /* 0x0000000231187223 */ /* 0x000fe20000000018 */
[----:B------:R-:W-:Y:S01]  /*6bb0*/  F2FP.BF16.F32.PACK_AB R10, R13, R12 ;  /* 0x0000000c0d0a723e */ /* 0x000fe200000010ff */
[----:B------:R-:W-:Y:S01]  /*6bc0*/  FFMA R25, R49, R0, R25 ;  /* 0x0000000031197223 */ /* 0x000fe20000000019 */
[----:B------:R-:W-:Y:S01]  /*6bd0*/  F2FP.BF16.F32.PACK_AB R11, R19, R14 ;  /* 0x0000000e130b723e */ /* 0x000fe200000010ff */
[----:B------:R-:W-:Y:S01]  /*6be0*/  FFMA R26, R49, R3, R26 ;  /* 0x00000003311a7223 */ /* 0x000fe2000000001a */
[----:B------:R-:W-:Y:S02]  /*6bf0*/  LOP3.LUT R0, R81, 0xffff0000, RZ, 0xc0, !PT ;  /* 0xffff000051007812 */ /* 0x000fe400078ec0ff */
[C---:B------:R-:W-:Y:S01]  /*6c00*/  SHF.L.U32 R2, R82.reuse, 0x10, RZ ;  /* 0x0000001052027819 */ /* 0x040fe200000006ff */
[----:B------:R1:W-:Y:S01]  /*6c10*/  STS.128 [R103+0x10], R8 ;  /* 0x0000100867007388 */ /* 0x0003e20000000c00 */
[----:B------:R-:W-:Y:S01]  /*6c20*/  LOP3.LUT R3, R82, 0xffff0000, RZ, 0xc0, !PT ;  /* 0xffff000052037812 */ /* 0x000fe200078ec0ff */
[----:B------:R-:W-:Y:S01]  /*6c30*/  FFMA R31, R49, R0, R31 ;  /* 0x00000000311f7223 */ /* 0x000fe2000000001f */
[----:B------:R-:W-:Y:S01]  /*6c40*/  SHF.L.U32 R4, R83, 0x10, RZ ;  /* 0x0000001053047819 */ /* 0x000fe200000006ff */
[----:B------:R-:W-:Y:S01]  /*6c50*/  FFMA R28, R49, R2, R28 ;  /* 0x00000002311c7223 */ /* 0x000fe2000000001c */
[----:B------:R-:W-:Y:S01]  /*6c60*/  F2FP.BF16.F32.PACK_AB R16, R17, R16 ;  /* 0x000000101110723e */ /* 0x000fe200000010ff */
[----:B------:R-:W-:Y:S01]  /*6c70*/  FFMA R29, R49, R3, R29 ;  /* 0x00000003311d7223 */ /* 0x000fe2000000001d */
[----:B------:R-:W-:Y:S01]  /*6c80*/  LOP3.LUT R5, R83, 0xffff0000, RZ, 0xc0, !PT ;  /* 0xffff000053057812 */ /* 0x000fe200078ec0ff */
[----:B------:R-:W-:Y:S01]  /*6c90*/  FFMA R30, R49, R4, R30 ;  /* 0x00000004311e7223 */ /* 0x000fe2000000001e */
[----:B------:R-:W-:Y:S02]  /*6ca0*/  F2FP.BF16.F32.PACK_AB R17, R23, R18 ;  /* 0x000000121711723e */ /* 0x000fe400000010ff */
[----:B------:R-:W-:Y:S01]  /*6cb0*/  F2FP.BF16.F32.PACK_AB R18, R21, R20 ;  /* 0x000000141512723e */ /* 0x000fe200000010ff */
[----:B------:R-:W-:Y:S01]  /*6cc0*/  FFMA R35, R49, R5, R35 ;  /* 0x0000000531237223 */ /* 0x000fe20000000023 */
[----:B------:R-:W-:Y:S02]  /*6cd0*/  F2FP.BF16.F32.PACK_AB R19, R27, R22 ;  /* 0x000000161b13723e */ /* 0x000fe400000010ff */
[----:B------:R-:W-:Y:S02]  /*6ce0*/  F2FP.BF16.F32.PACK_AB R24, R25, R24 ;  /* 0x000000181918723e */ /* 0x000fe400000010ff */
[----:B------:R-:W-:Y:S01]  /*6cf0*/  F2FP.BF16.F32.PACK_AB R25, R31, R26 ;  /* 0x0000001a1f19723e */ /* 0x000fe200000010ff */
[----:B------:R1:W-:Y:S01]  /*6d00*/  STS.128 [R102+0x20], R16 ;  /* 0x0000201066007388 */ /* 0x0003e20000000c00 */
[----:B------:R-:W-:Y:S02]  /*6d10*/  F2FP.BF16.F32.PACK_AB R26, R29, R28 ;  /* 0x0000001c1d1a723e */ /* 0x000fe400000010ff */
[----:B------:R-:W-:Y:S05]  /*6d20*/  F2FP.BF16.F32.PACK_AB R27, R35, R30 ;  /* 0x0000001e231b723e */ /* 0x000fea00000010ff */
[----:B------:R1:W-:Y:S01]  /*6d30*/  STS.128 [R110+0x30], R24 ;  /* 0x000030186e007388 */ /* 0x0003e20000000c00 */
[----:B------:R-:W-:Y:S01]  /*6d40*/  @!PT LDS RZ, [RZ] ;  /* 0x00000000fffff984 */ /* 0x000fe20000000800 */
[----:B------:R-:W-:Y:S01]  /*6d50*/  @!PT LDS RZ, [RZ] ;  /* 0x00000000fffff984 */ /* 0x000fe20000000800 */
[----:B------:R-:W-:Y:S01]  /*6d60*/  @!PT LDS RZ, [RZ] ;  /* 0x00000000fffff984 */ /* 0x000fe20000000800 */
[----:B------:R-:W-:Y:S01]  /*6d70*/  @!PT LDS RZ, [RZ] ;  /* 0x00000000fffff984 */ /* 0x000fe20000000800 */
[----:B------:R2:W-:Y:S07]  /*6d80*/  MEMBAR.ALL.CTA ;  /* 0x0000000000007992 */ /* 0x0005ee0000008000 */
[----:B--2---:R-:W2:Y:S02]  /*6d90*/  FENCE.VIEW.ASYNC.S ;  /* 0x00000000000073c6 */ /* 0x004ea40000000000 */
[----:B--2---:R-:W-:Y:S06]  /*6da0*/  BAR.SYNC.DEFER_BLOCKING 0x1, 0x80 ;  /* 0x0042000000007b1d */ /* 0x004fec0000010000 */
[----:B------:R-:W-:Y:S05]  /*6db0*/  @P0 BRA `(.L_x_121) ;  /* 0x0000000000280947 */ /* 0x000fea0003800000 */
[----:B------:R-:W-:Y:S02]  /*6dc0*/  UIADD3 UR4, UPT, UPT, UR48, 0x200, URZ ;  /* 0x0000020030047890 */ /* 0x000fe4000fffe0ff */
[----:B------:R-:W-:Y:S01]  /*6dd0*/  UIADD3 UR6, UP0, UPT, UR52, 0x680, URZ ;  /* 0x0000068034067890 */ /* 0x000fe2000ff1e0ff */
[----:B------:R-:W-:Y:S03]  /*6de0*/  UMOV UR43, UR36 ;  /* 0x00000024002b7c82 */ /* 0x000fe60008000000 */
[----:B------:R-:W-:Y:S01]  /*6df0*/  MOV R97, UR4 ;  /* 0x0000000400617c02 */ /* 0x000fe20008000f00 */
[----:B------:R-:W-:Y:S03]  /*6e00*/  UIADD3.X UR7, UPT, UPT, URZ, UR53, URZ, UP0, !UPT ;  /* 0x00000035ff077290 */ /* 0x000fe600087fe4ff */
[----:B------:R-:W-:Y:S11]  /*6e10*/  R2UR UR40, R97 ;  /* 0x00000000612872ca */ /* 0x000ff600000e0000 */
[----:B------:R-:W-:Y:S02]  /*6e20*/  @!UPT UIADD3 URZ, UPT, UPT, URZ, URZ, URZ ;  /* 0x000000fffffff290 */ /* 0x000fe4000fffe0ff */
[----:B------:R2:W-:Y:S01]  /*6e30*/  UTMASTG.3D [UR40], [UR6] ;  /* 0x00000028060073b5 */ /* 0x0005e20008010000 */
[----:B------:R0:W-:Y:S01]  /*6e40*/  UTMACMDFLUSH ;  /* 0x00000000000079b7 */ /* 0x0001e20000000000 */
[----:B--2---:R-:W-:Y:S04]  /*6e50*/  DEPBAR.LE SB0, 0x1 ;  /* 0x000080400000791a */ /* 0x004fe80000000000 */
.L_x_121:
[----:B------:R-:W-:Y:S05]  /*6e60*/  BSYNC.RECONVERGENT B0 ;  /* 0x0000000000007941 */ /* 0x000fea0003800200 */
.L_x_120:
[----:B------:R-:W-:Y:S01]  /*6e70*/  BAR.SYNC.DEFER_BLOCKING 0x1, 0x80 ;  /* 0x0042000000007b1d */ /* 0x000fe20000010000 */
[----:B------:R-:W-:Y:S01]  /*6e80*/  ISETP.NE.AND P1, PT, R111, RZ, PT ;  /* 0x000000ff6f00720c */ /* 0x000fe20003f25270 */
[----:B------:R-:W-:Y:S01]  /*6e90*/  UISETP.NE.AND UP0, UPT, UR49, URZ, UPT ;  /* 0x000000ff3100728c */ /* 0x000fe2000bf05270 */
[----:B------:R-:W-:Y:S11]  /*6ea0*/  LEA R2, R60, UR48, 0x3 ;  /* 0x000000303c027c11 */ /* 0x000ff6000f8e18ff */
[----:B------:R-:W-:Y:S01]  /*6eb0*/  @P1 SHF.L.U32 R3, R101, 0x1f, RZ ;  /* 0x0000001f65031819 */ /* 0x000fe200000006ff */
[----:B------:R-:W-:Y:S06]  /*6ec0*/  BRA.U !UP0, `(.L_x_122) ;  /* 0x0000000108247547 */ /* 0x000fec000b800000 */
[----:B------:R-:W-:Y:S01]  /*6ed0*/  IMAD.U32 R4, RZ, RZ, UR51 ;  /* 0x00000033ff047e24 */ /* 0x000fe2000f8e00ff */
[----:B------:R-:W-:Y:S01]  /*6ee0*/  MOV R0, UR37 ;  /* 0x0000002500007c02 */ /* 0x000fe20008000f00 */
[----:B------:R-:W-:Y:S03]  /*6ef0*/  UIADD3 UR51, UPT, UPT, UR51, 0x1, URZ ;  /* 0x0000000133337890 */ /* 0x000fe6000fffe0ff */
[----:B------:R-:W-:Y:S01]  /*6f00*/  @P1 LEA R4, R4, UR48, 0x3 ;  /* 0x0000003004041c11 */ /* 0x000fe2000f8e18ff */
[----:B------:R-:W-:Y:S04]  /*6f10*/  UISETP.NE.AND UP0, UPT, UR51, 0x4, UPT ;  /* 0x000000043300788c */ /* 0x000fe8000bf05270 */
[----:B------:R-:W-:Y:S01]  /*6f20*/  @P1 VIADD R4, R4, 0xa0 ;  /* 0x000000a004041836 */ /* 0x000fe20000000000 */
[----:B------:R-:W-:Y:S04]  /*6f30*/  USEL UR51, UR51, URZ, UP0 ;  /* 0x000000ff33337287 */ /* 0x000fe80008000000 */
[----:B------:R-:W-:Y:S04]  /*6f40*/  @P1 PRMT R0, R0, 0x654, R4 ;  /* 0x0000065400001816 */ /* 0x000fe80000000004 */
[----:B------:R2:W-:Y:S04]  /*6f50*/  @P1 SYNCS.ARRIVE.TRANS64.RED.A1T0 RZ, [R0+URZ], RZ ;  /* 0x000000ff00ff19a7 */ /* 0x0005e800081004ff */
.L_x_122:
[----:B------:R-:W4:Y:S01]  /*6f60*/  @P1 SYNCS.PHASECHK.TRANS64.TRYWAIT P0, [R2+URZ+0x80], R3 ;  /* 0x00008003020015a7 */ /* 0x000f2200080011ff */
[----:B------:R-:W-:Y:S01]  /*6f70*/  BSSY B1, `(.L_x_123) ;  /* 0x0000016000017945 */ /* 0x000fe20003800000 */
[----:B----4-:R-:W-:Y:S03]  /*6f80*/  @P1 SEL R61, RZ, 0x1, !P0 ;  /* 0x00000001ff3d1807 */ /* 0x010fe60004000000 */
[----:B------:R-:W-:Y:S05]  /*6f90*/  @!P1 BRA `(.L_x_124) ;  /* 0x00000000004c9947 */ /* 0x000fea0003800000 */
[----:B------:R-:W-:Y:S01]  /*6fa0*/  ISETP.NE.AND P0, PT, R61, RZ, PT ;  /* 0x000000ff3d00720c */ /* 0x000fe20003f05270 */
[----:B------:R-:W-:Y:S01]  /*6fb0*/  BSSY B0, `(.L_x_125) ;  /* 0x000000b000007945 */ /* 0x000fe20003800000 */
[----:B------:R-:W-:Y:S11]  /*6fc0*/  ISETP.NE.AND P1, PT, R62, RZ, PT ;  /* 0x000000ff3e00720c */ /* 0x000ff60003f25270 */
[----:B------:R-:W-:Y:S02]  /*6fd0*/  @!UPT UIADD3 URZ, UPT, UPT, URZ, URZ, URZ ;  /* 0x000000fffffff290 */ /* 0x000fe4000fffe0ff */
[C---:B------:R-:W-:Y:S01]  /*6fe0*/  @P1 IMAD R6, R60.reuse, 0x2000, R104 ;  /* 0x000020003c061824 */ /* 0x040fe200078e0268 */
[C---:B------:R-:W-:Y:S01]  /*6ff0*/  @P1 LEA R4, R60.reuse, R102, 0xd ;  /* 0x000000663c041211 */ /* 0x040fe200078e68ff */
[C---:B------:R-:W-:Y:S02]  /*7000*/  @P1 IMAD R5, R60.reuse, 0x2000, R103 ;  /* 0x000020003c051824 */ /* 0x040fe400078e0267 */
[----:B------:R-:W-:Y:S01]  /*7010*/  @P1 IMAD R3, R60, 0x2000, R110 ;  /* 0x000020003c031824 */ /* 0x000fe200078e026e */
[----:B------:R-:W-:Y:S06]  /*7020*/  @P0 BRA `(.L_x_126) ;  /* 0x00000000000c0947 */ /* 0x000fec0003800000 */
[----:B--2---:R-:W-:Y:S04]  /*7030*/  SHF.L.U32 R0, R101, 0x1f, RZ ;  /* 0x0000001f65007819 */ /* 0x004fe800000006ff */
[----:B------:R-:W2:Y:S02]  /*7040*/  SYNCS.PHASECHK.TRANS64.TRYWAIT P0, [R2+URZ+0x80], R0 ;  /* 0x00008000020075a7 */ /* 0x000ea400080011ff */
[----:B--2---:R-:W-:Y:S05]  /*7050*/  @!P0 BRA `(.L_x_127) ;  /* 0x0000003400108947 */ /* 0x004fea0003800000 */
.L_x_126:
[----:B------:R-:W-:Y:S05]  /*7060*/  BSYNC B0 ;  /* 0x0000000000007941 */ /* 0x000fea0003800000 */
.L_x_125:
[----:B------:R-:W-:Y:S02]  /*7070*/  ISETP.NE.AND P0, PT, R62, RZ, PT ;  /* 0x000000ff3e00720c */ /* 0x000fe40003f05270 */
[----:B------:R-:W-:Y:S11]  /*7080*/  IADD3 R60, PT, PT, R60, 0x1, RZ ;  /* 0x000000013c3c7810 */ /* 0x000ff60007ffe0ff */
[----:B------:R4:W1:Y:S04]  /*7090*/  @P0 LDS.128 R56, [R6] ;  /* 0x0000000006380984 */ /* 0x0008680000000c00 */
[----:B------:R4:W1:Y:S04]  /*70a0*/  @P0 LDS.128 R64, [R5+0x10] ;  /* 0x0000100005400984 */ /* 0x0008680000000c00 */
[----:B------:R4:W1:Y:S04]  /*70b0*/  @P0 LDS.128 R72, [R4+0x20] ;  /* 0x0000200004480984 */ /* 0x0008680000000c00 */
[----:B------:R4:W1:Y:S02]  /*70c0*/  @P0 LDS.128 R80, [R3+0x30] ;  /* 0x0000300003500984 */ /* 0x0008640000000c00 */
.L_x_124:
[----:B------:R-:W-:Y:S05]  /*70d0*/  BSYNC B1 ;  /* 0x0000000000017941 */ /* 0x000fea0003800000 */
.L_x_123:
[----:B--2---:R-:W-:Y:S05]  /*70e0*/  VIADD R0, R48, 0x20 ;  /* 0x0000002030007836 */ /* 0x004fea0000000000 */
[----:B------:R-:W-:Y:S04]  /*70f0*/  SHF.R.U32.HI R0, RZ, 0x15, R0 ;  /* 0x00000015ff007819 */ /* 0x000fe80000011600 */
[----:B------:R-:W-:Y:S11]  /*7100*/  LOP3.LUT P0, RZ, R0, 0x3, R96, 0x48, !PT ;  /* 0x0000000300ff7812 */ /* 0x000ff60007804860 */
[----:B------:R-:W-:Y:S02]  /*7110*/  @!UPT UIADD3 URZ, UPT, UPT, URZ, URZ, URZ ;  /* 0x000000fffffff290 */ /* 0x000fe4000fffe0ff */
[----:B------:R-:W-:Y:S05]  /*7120*/  @!P0 BRA `(.L_x_128) ;  /* 0x0000000000408947 */ /* 0x000fea0003800000 */
[----:B------:R-:W2:Y:S01]  /*7130*/  LDCU.64 UR8, c[0x4][0x70] ;  /* 0x01000e00ff0877ac */ /* 0x000ea20008000a00 */
[----:B----4-:R-:W-:Y:S01]  /*7140*/  MOV R3, 0x0 ;  /* 0x0000000000037802 */ /* 0x010fe20000000f00 */
[----:B------:R-:W-:Y:S02]  /*7150*/  HFMA2 R12, -RZ, RZ, 0, 5.9604644775390625e-08 ;  /* 0x00000001ff0c7431 */ /* 0x000fe400000001ff */
[----:B-1----:R-:W-:Y:S02]  /*7160*/  IMAD.MOV.U32 R8, RZ, RZ, 0x192 ;  /* 0x00000192ff087424 */ /* 0x002fe400078e00ff */
[----:B------:R-:W-:Y:S01]  /*7170*/  IMAD.MOV.U32 R13, RZ, RZ, RZ ;  /* 0x000000ffff0d7224 */ /* 0x000fe200078e00ff */
[----:B------:R-:W1:Y:S01]  /*7180*/  LDCU.64 UR6, c[0x4][0x78] ;  /* 0x01000f00ff0677ac */ /* 0x000e620008000a00 */
[----:B------:R-:W4:Y:S01]  /*7190*/  LDC.64 R2, c[0x4][R3] ;  /* 0x0100000003027b82 */ /* 0x000f220000000a00 */
[----:B------:R-:W5:Y:S01]  /*71a0*/  LDCU.64 UR4, c[0x4][0x10] ;  /* 0x01000200ff0477ac */ /* 0x000f620008000a00 */
[----:B--2---:R-:W-:Y:S01]  /*71b0*/  MOV R5, UR9 ;  /* 0x0000000900057c02 */ /* 0x004fe20008000f00 */
[----:B------:R-:W-:Y:S01]  /*71c0*/  IMAD.U32 R4, RZ, RZ, UR8 ;  /* 0x00000008ff047e24 */ /* 0x000fe2000f8e00ff */
[----:B-1----:R-:W-:Y:S01]  /*71d0*/  MOV R7, UR7 ;  /* 0x0000000700077c02 */ /* 0x002fe20008000f00 */
[----:B------:R-:W-:Y:S01]  /*71e0*/  IMAD.U32 R6, RZ, RZ, UR6 ;  /* 0x00000006ff067e24 */ /* 0x000fe2000f8e00ff */
[----:B-----5:R-:W-:Y:S01]  /*71f0*/  MOV R11, UR5 ;  /* 0x00000005000b7c02 */ /* 0x020fe20008000f00 */
[----:B------:R-:W-:Y:S02]  /*7200*/  IMAD.U32 R10, RZ, RZ, UR4 ;  /* 0x00000004ff0a7e24 */ /* 0x000fe4000f8e00ff */
[----:B------:R-:W-:Y:S07]  /*7210*/  LEPC R20, `(.L_x_128) ;  /* 0x000000001014794e */ /* 0x000fee0000000000 */
[----:B---34-:R-:W-:Y:S05]  /*7220*/  CALL.ABS.NOINC R2 ;  /* 0x0000000002007343 */ /* 0x018fea0003c00000 */
.L_x_128:
[----:B------:R-:W-:Y:S01]  /*7230*/  ISETP.NE.AND P6, PT, R111, RZ, PT ;  /* 0x000000ff6f00720c */ /* 0x000fe20003fc5270 */
[----:B------:R-:W-:Y:S05]  /*7240*/  WARPSYNC.ALL ;  /* 0x0000000000007948 */ /* 0x000fea0003800000 */
[----:B------:R-:W-:Y:S01]  /*7250*/  R2UR UR4, R48 ;  /* 0x00000000300472ca */ /* 0x000fe200000e0000 */
[----:B------:R-:W-:Y:S01]  /*7260*/  BSSY.RECONVERGENT B0, `(.L_x_129) ;  /* 0x000008f000007945 */ /* 0x000fe20003800200 */
[----:B------:R-:W-:Y:S02]  /*7270*/  MOV R50, UR51 ;  /* 0x0000003300327c02 */ /* 0x000fe40008000f00 */
[----:B-1--4-:R-:W-:Y:S02]  /*7280*/  SHF.L.U32 R3, R56, 0x10, RZ ;  /* 0x0000001038037819 */ /* 0x012fe400000006ff */
[----:B------:R-:W-:Y:S02]  /*7290*/  MOV R63, UR37 ;  /* 0x00000025003f7c02 */ /* 0x000fe40008000f00 */
[----:B------:R-:W-:Y:S02]  /*72a0*/  @P6 LEA R50, R50, UR48, 0x3 ;  /* 0x0000003032326c11 */ /* 0x000fe4000f8e18ff */
[----:B------:R-:W-:Y:S02]  /*72b0*/  LOP3.LUT R51, R57, 0xffff0000, RZ, 0xc0, !PT ;  /* 0xffff000039337812 */ /* 0x000fe400078ec0ff */
[----:B------:R-:W-:Y:S01]  /*72c0*/  @P6 IADD3 R50, PT, PT, R50, 0xa0, RZ ;  /* 0x000000a032326810 */ /* 0x000fe20007ffe0ff */
[----:B------:R-:W1:Y:S01]  /*72d0*/  LDTM.x32 R4, tmem[UR4+0x20] ;  /* 0x00002004000479ee */ /* 0x000e6200082c0000 */
[----:B------:R-:W-:Y:S02]  /*72e0*/  ISETP.NE.AND P0, PT, R106, RZ, PT ;  /* 0x000000ff6a00720c */ /* 0x000fe40003f05270 */
[----:B------:R-:W-:Y:S02]  /*72f0*/  @P6 PRMT R63, R63, 0x654, R50 ;  /* 0x000006543f3f6816 */ /* 0x000fe40000000032 */
[----:B------:R-:W-:Y:S01]  /*7300*/  SHF.L.U32 R50, R57, 0x10, RZ ;  /* 0x0000001039327819 */ /* 0x000fe200000006ff */
[C---:B-1----:R-:W-:Y:S01]  /*7310*/  FMUL R0, R47.reuse, R4 ;  /* 0x000000042f007220 */ /* 0x042fe20000400000 */
[----:B------:R-:W-:Y:S01]  /*7320*/  LOP3.LUT R4, R56, 0xffff0000, RZ, 0xc0, !PT ;  /* 0xffff000038047812 */ /* 0x000fe200078ec0ff */
[C---:B------:R-:W-:Y:S01]  /*7330*/  FMUL R2, R47.reuse, R5 ;  /* 0x000000052f027220 */ /* 0x040fe20000400000 */
[----:B------:R-:W-:Y:S01]  /*7340*/  FMUL R7, R47, R7 ;  /* 0x000000072f077220 */ /* 0x000fe20000400000 */
[----:B------:R-:W-:Y:S01]  /*7350*/  FFMA R0, R49, R3, R0 ;  /* 0x0000000331007223 */ /* 0x000fe20000000000 */
[----:B------:R-:W-:Y:S01]  /*7360*/  FMUL R3, R47, R6 ;  /* 0x000000062f037220 */ /* 0x000fe20000400000 */
[----:B------:R-:W-:Y:S01]  /*7370*/  FFMA R2, R49, R4, R2 ;  /* 0x0000000431027223 */ /* 0x000fe20000000002 */
[C---:B------:R-:W-:Y:S01]  /*7380*/  FMUL R4, R47.reuse, R8 ;  /* 0x000000082f047220 */ /* 0x040fe20000400000 */
[C---:B------:R-:W-:Y:S01]  /*7390*/  FMUL R8, R47.reuse, R12 ;  /* 0x0000000c2f087220 */ /* 0x040fe20000400000 */
[C---:B------:R-:W-:Y:S01]  /*73a0*/  FMUL R12, R47.reuse, R16 ;  /* 0x000000102f0c7220 */ /* 0x040fe20000400000 */
[C---:B------:R-:W-:Y:S01]  /*73b0*/  FMUL R16, R47.reuse, R20 ;  /* 0x000000142f107220 */ /* 0x040fe20000400000 */
[----:B------:R-:W-:Y:S01]  /*73c0*/  F2FP.BF16.F32.PACK_AB R52, R2, R0 ;  /* 0x000000000234723e */ /* 0x000fe200000010ff */
[C---:B------:R-:W-:Y:S01]  /*73d0*/  FMUL R20, R47.reuse, R24 ;  /* 0x000000182f147220 */ /* 0x040fe20000400000 */
[C---:B------:R-:W-:Y:S01]  /*73e0*/  LOP3.LUT R0, R58.reuse, 0xffff0000, RZ, 0xc0, !PT ;  /* 0xffff00003a007812 */ /* 0x040fe200078ec0ff */
[----:B------:R-:W-:Y:S01]  /*73f0*/  FMUL R24, R47, R28 ;  /* 0x0000001c2f187220 */ /* 0x000fe20000400000 */
[----:B------:R-:W-:Y:S01]  /*7400*/  SHF.L.U32 R2, R59, 0x10, RZ ;  /* 0x000000103b027819 */ /* 0x000fe200000006ff */
[C---:B------:R-:W-:Y:S01]  /*7410*/  FMUL R28, R47.reuse, R32 ;  /* 0x000000202f1c7220 */ /* 0x040fe20000400000 */
[----:B------:R-:W-:Y:S01]  /*7420*/  SHF.L.U32 R32, R58, 0x10, RZ ;  /* 0x000000103a207819 */ /* 0x000fe200000006ff */
[----:B------:R-:W-:Y:S01]  /*7430*/  FMUL R5, R47, R9 ;  /* 0x000000092f057220 */ /* 0x000fe20000400000 */
[C---:B------:R-:W-:Y:S01]  /*7440*/  FFMA R3, R49.reuse, R50, R3 ;  /* 0x0000003231037223 */ /* 0x040fe20000000003 */
[----:B------:R-:W-:Y:S01]  /*7450*/  FFMA R7, R49, R51, R7 ;  /* 0x0000003331077223 */ /* 0x000fe20000000007 */
[----:B------:R-:W-:Y:S01]  /*7460*/  FMUL R6, R47, R10 ;  /* 0x0000000a2f067220 */ /* 0x000fe20000400000 */
[----:B------:R-:W-:Y:S01]  /*7470*/  FFMA R4, R49, R32, R4 ;  /* 0x0000002031047223 */ /* 0x000fe20000000004 */
[----:B------:R-:W-:Y:S01]  /*7480*/  LOP3.LUT R32, R59, 0xffff0000, RZ, 0xc0, !PT ;  /* 0xffff00003b207812 */ /* 0x000fe200078ec0ff */
[----:B------:R-:W-:Y:S01]  /*7490*/  FFMA R5, R49, R0, R5 ;  /* 0x0000000031057223 */ /* 0x000fe20000000005 */
[C---:B------:R-:W-:Y:S01]  /*74a0*/  SHF.L.U32 R0, R64.reuse, 0x10, RZ ;  /* 0x0000001040007819 */ /* 0x040fe200000006ff */
[----:B------:R-:W-:Y:S01]  /*74b0*/  FMUL R11, R47, R11 ;  /* 0x0000000b2f0b7220 */ /* 0x000fe20000400000 */
[----:B------:R-:W-:Y:S01]  /*74c0*/  F2FP.BF16.F32.PACK_AB R53, R7, R3 ;  /* 0x000000030735723e */ /* 0x000fe200000010ff */
[C---:B------:R-:W-:Y:S01]  /*74d0*/  FFMA R6, R49.reuse, R2, R6 ;  /* 0x0000000231067223 */ /* 0x040fe20000000006 */
[----:B------:R-:W-:Y:S01]  /*74e0*/  LOP3.LUT R2, R64, 0xffff0000, RZ, 0xc0, !PT ;  /* 0xffff000040027812 */ /* 0x000fe200078ec0ff */
[----:B------:R-:W-:Y:S01]  /*74f0*/  FFMA R11, R49, R32, R11 ;  /* 0x00000020310b7223 */ /* 0x000fe2000000000b */
[----:B------:R-:W-:Y:S01]  /*7500*/  SHF.L.U32 R3, R65, 0x10, RZ ;  /* 0x0000001041037819 */ /* 0x000fe200000006ff */
[----:B------:R-:W-:Y:S01]  /*7510*/  FFMA R8, R49, R0, R8 ;  /* 0x0000000031087223 */ /* 0x000fe20000000008 */
[----:B------:R-:W-:Y:S01]  /*7520*/  LOP3.LUT R0, R65, 0xffff0000, RZ, 0xc0, !PT ;  /* 0xffff000041007812 */ /* 0x000fe200078ec0ff */
[----:B------:R-:W-:Y:S01]  /*7530*/  FMUL R9, R47, R13 ;  /* 0x0000000d2f097220 */ /* 0x000fe20000400000 */
[----:B------:R-:W-:Y:S01]  /*7540*/  F2FP.BF16.F32.PACK_AB R54, R5, R4 ;  /* 0x000000040536723e */ /* 0x000fe200000010ff */
[----:B------:R-:W-:Y:S01]  /*7550*/  FMUL R10, R47, R14 ;  /* 0x0000000e2f0a7220 */ /* 0x000fe20000400000 */
[----:B------:R-:W-:Y:S01]  /*7560*/  F2FP.BF16.F32.PACK_AB R55, R11, R6 ;  /* 0x000000060b37723e */ /* 0x000fe200000010ff */
[----:B------:R-:W-:Y:S01]  /*7570*/  FMUL R15, R47, R15 ;  /* 0x0000000f2f0f7220 */ /* 0x000fe20000400000 */
[----:B------:R-:W-:Y:S01]  /*7580*/  SHF.L.U32 R4, R81, 0x10, RZ ;  /* 0x0000001051047819 */ /* 0x000fe200000006ff */
[C---:B------:R-:W-:Y:S01]  /*7590*/  FFMA R9, R49.reuse, R2, R9 ;  /* 0x0000000231097223 */ /* 0x040fe20000000009 */
[C---:B------:R-:W-:Y:S01]  /*75a0*/  SHF.L.U32 R2, R66.reuse, 0x10, RZ ;  /* 0x0000001042027819 */ /* 0x040fe200000006ff */
[C---:B------:R-:W-:Y:S01]  /*75b0*/  FFMA R10, R49.reuse, R3, R10 ;  /* 0x00000003310a7223 */ /* 0x040fe2000000000a */
[----:B------:R-:W-:Y:S01]  /*75c0*/  LOP3.LUT R3, R66, 0xffff0000, RZ, 0xc0, !PT ;  /* 0xffff000042037812 */ /* 0x000fe200078ec0ff */
[----:B------:R-:W-:Y:S01]  /*75d0*/  FFMA R15, R49, R0, R15 ;  /* 0x00000000310f7223 */ /* 0x000fe2000000000f */
[----:B------:R-:W-:Y:S01]  /*75e0*/  SHF.L.U32 R0, R67, 0x10, RZ ;  /* 0x0000001043007819 */ /* 0x000fe200000006ff */
[----:B------:R-:W-:Y:S01]  /*75f0*/  FMUL R13, R47, R17 ;  /* 0x000000112f0d7220 */ /* 0x000fe20000400000 */
[----:B------:R-:W-:Y:S01]  /*7600*/  F2FP.BF16.F32.PACK_AB R8, R9, R8 ;  /* 0x000000080908723e */ /* 0x000fe200000010ff */
[----:B------:R-:W-:Y:S01]  /*7610*/  FMUL R14, R47, R18 ;  /* 0x000000122f0e7220 */ /* 0x000fe20000400000 */
[----:B------:R-:W-:Y:S01]  /*7620*/  F2FP.BF16.F32.PACK_AB R9, R15, R10 ;  /* 0x0000000a0f09723e */ /* 0x000fe200000010ff */
[----:B------:R-:W-:Y:S01]  /*7630*/  FFMA R12, R49, R2, R12 ;  /* 0x00000002310c7223 */ /* 0x000fe2000000000c */
[----:B------:R-:W-:Y:S01]  /*7640*/  LOP3.LUT R2, R67, 0xffff0000, RZ, 0xc0, !PT ;  /* 0xffff000043027812 */ /* 0x000fe200078ec0ff */
[----:B------:R-:W-:Y:S01]  /*7650*/  FFMA R13, R49, R3, R13 ;  /* 0x00000003310d7223 */ /* 0x000fe2000000000d */
[----:B------:R-:W-:Y:S01]  /*7660*/  SHF.L.U32 R3, R73, 0x10, RZ ;  /* 0x0000001049037819 */ /* 0x000fe200000006ff */
[----:B------:R-:W-:Y:S01]  /*7670*/  FFMA R14, R49, R0, R14 ;  /* 0x00000000310e7223 */ /* 0x000fe2000000000e */
[C---:B------:R-:W-:Y:S01]  /*7680*/  SHF.L.U32 R0, R72.reuse, 0x10, RZ ;  /* 0x0000001048007819 */ /* 0x040fe200000006ff */
[----:B------:R-:W-:Y:S01]  /*7690*/  FMUL R19, R47, R19 ;  /* 0x000000132f137220 */ /* 0x000fe20000400000 */
[----:B------:R-:W-:Y:S01]  /*76a0*/  F2FP.BF16.F32.PACK_AB R10, R13, R12 ;  /* 0x0000000c0d0a723e */ /* 0x000fe200000010ff */
[----:B------:R-:W-:Y:S01]  /*76b0*/  FMUL R17, R47, R21 ;  /* 0x000000152f117220 */ /* 0x000fe20000400000 */
[----:B------:R-:W-:Y:S01]  /*76c0*/  LOP3.LUT R5, R83, 0xffff0000, RZ, 0xc0, !PT ;  /* 0xffff000053057812 */ /* 0x000fe200078ec0ff */
[C---:B------:R-:W-:Y:S01]  /*76d0*/  FFMA R19, R49.reuse, R2, R19 ;  /* 0x0000000231137223 */ /* 0x040fe20000000013 */
[----:B------:R-:W-:Y:S01]  /*76e0*/  LOP3.LUT R2, R72, 0xffff0000, RZ, 0xc0, !PT ;  /* 0xffff000048027812 */ /* 0x000fe200078ec0ff */
[----:B------:R1:W-:Y:S01]  /*76f0*/  STS.128 [R104+0x2000], R52 ;  /* 0x0020003468007388 */ /* 0x0003e20000000c00 */
[----:B------:R-:W-:Y:S01]  /*7700*/  FFMA R16, R49, R0, R16 ;  /* 0x0000000031107223 */ /* 0x000fe20000000010 */
[----:B------:R-:W-:Y:S01]  /*7710*/  LOP3.LUT R0, R73, 0xffff0000, RZ, 0xc0, !PT ;  /* 0xffff000049007812 */ /* 0x000fe200078ec0ff */
[----:B------:R-:W-:Y:S01]  /*7720*/  FMUL R18, R47, R22 ;  /* 0x000000162f127220 */ /* 0x000fe20000400000 */
[----:B------:R-:W-:Y:S01]  /*7730*/  F2FP.BF16.F32.PACK_AB R11, R19, R14 ;  /* 0x0000000e130b723e */ /* 0x000fe200000010ff */
[----:B------:R-:W-:Y:S01]  /*7740*/  FMUL R23, R47, R23 ;  /* 0x000000172f177220 */ /* 0x000fe20000400000 */
[C---:B------:R-:W-:Y:S01]  /*7750*/  FFMA R17, R49.reuse, R2, R17 ;  /* 0x0000000231117223 */ /* 0x040fe20000000011 */
[C---:B------:R-:W-:Y:S01]  /*7760*/  SHF.L.U32 R2, R74.reuse, 0x10, RZ ;  /* 0x000000104a027819 */ /* 0x040fe200000006ff */
[----:B------:R-:W-:Y:S01]  /*7770*/  FFMA R18, R49, R3, R18 ;  /* 0x0000000331127223 */ /* 0x000fe20000000012 */
[----:B------:R-:W-:Y:S01]  /*7780*/  SHF.L.U32 R3, R75, 0x10, RZ ;  /* 0x000000104b037819 */ /* 0x000fe200000006ff */
[----:B------:R1:W-:Y:S01]  /*7790*/  STS.128 [R103+0x2010], R8 ;  /* 0x0020100867007388 */ /* 0x0003e20000000c00 */
[----:B------:R-:W-:Y:S01]  /*77a0*/  F2FP.BF16.F32.PACK_AB R16, R17, R16 ;  /* 0x000000101110723e */ /* 0x000fe200000010ff */
[----:B------:R-:W-:Y:S01]  /*77b0*/  FFMA R23, R49, R0, R23 ;  /* 0x0000000031177223 */ /* 0x000fe20000000017 */
[----:B------:R-:W-:Y:S01]  /*77c0*/  LOP3.LUT R0, R74, 0xffff0000, RZ, 0xc0, !PT ;  /* 0xffff00004a007812 */ /* 0x000fe200078ec0ff */
[C---:B------:R-:W-:Y:S01]  /*77d0*/  FMUL R21, R47.reuse, R25 ;  /* 0x000000192f157220 */ /* 0x040fe20000400000 */
[----:B------:R-:W-:Y:S01]  /*77e0*/  FMUL R22, R47, R26 ;  /* 0x0000001a2f167220 */ /* 0x000fe20000400000 */
[C---:B------:R-:W-:Y:S01]  /*77f0*/  FFMA R20, R49.reuse, R2, R20 ;  /* 0x0000000231147223 */ /* 0x040fe20000000014 */
[C---:B------:R-:W-:Y:S01]  /*7800*/  SHF.L.U32 R2, R80.reuse, 0x10, RZ ;  /* 0x0000001050027819 */ /* 0x040fe200000006ff */
[----:B------:R-:W-:Y:S01]  /*7810*/  FFMA R21, R49, R0, R21 ;  /* 0x0000000031157223 */ /* 0x000fe20000000015 */
[----:B------:R-:W-:Y:S01]  /*7820*/  LOP3.LUT R0, R75, 0xffff0000, RZ, 0xc0, !PT ;  /* 0xffff00004b007812 */ /* 0x000fe200078ec0ff */
[----:B------:R-:W-:Y:S01]  /*7830*/  FFMA R22, R49, R3, R22 ;  /* 0x0000000331167223 */ /* 0x000fe20000000016 */
[C---:B------:R-:W-:Y:S01]  /*7840*/  FMUL R27, R47.reuse, R27 ;  /* 0x0000001b2f1b7220 */ /* 0x040fe20000400000 */
[----:B------:R-:W-:Y:S01]  /*7850*/  LOP3.LUT R3, R80, 0xffff0000, RZ, 0xc0, !PT ;  /* 0xffff000050037812 */ /* 0x000fe200078ec0ff */
[C---:B------:R-:W-:Y:S01]  /*7860*/  FMUL R25, R47.reuse, R29 ;  /* 0x0000001d2f197220 */ /* 0x040fe20000400000 */
[----:B------:R-:W-:Y:S01]  /*7870*/  FMUL R26, R47, R30 ;  /* 0x0000001e2f1a7220 */ /* 0x000fe20000400000 */
[C---:B------:R-:W-:Y:S01]  /*7880*/  FFMA R27, R49.reuse, R0, R27 ;  /* 0x00000000311b7223 */ /* 0x040fe2000000001b */
[----:B------:R-:W-:Y:S01]  /*7890*/  FFMA R24, R49, R2, R24 ;  /* 0x0000000231187223 */ /* 0x000fe20000000018 */
[----:B------:R-:W-:Y:S01]  /*78a0*/  LOP3.LUT R0, R81, 0xffff0000, RZ, 0xc0, !PT ;  /* 0xffff000051007812 */ /* 0x000fe200078ec0ff */
[----:B------:R-:W-:Y:S01]  /*78b0*/  FFMA R25, R49, R3, R25 ;  /* 0x0000000331197223 */ /* 0x000fe20000000019 */
[----:B------:R-:W-:Y:S01]  /*78c0*/  FMUL R31, R47, R31 ;  /* 0x0000001f2f1f7220 */ /* 0x000fe20000400000 */
[C---:B------:R-:W-:Y:S01]  /*78d0*/  SHF.L.U32 R2, R82.reuse, 0x10, RZ ;  /* 0x0000001052027819 */ /* 0x040fe200000006ff */
[----:B------:R-:W-:Y:S01]  /*78e0*/  FFMA R26, R49, R4, R26 ;  /* 0x00000004311a7223 */ /* 0x000fe2000000001a */
[----:B------:R-:W-:Y:S01]  /*78f0*/  LOP3.LUT R3, R82, 0xffff0000, RZ, 0xc0, !PT ;  /* 0xffff000052037812 */ /* 0x000fe200078ec0ff */
[----:B------:R-:W-:Y:S01]  /*7900*/  FMUL R29, R47, R33 ;  /* 0x000000212f1d7220 */ /* 0x000fe20000400000 */
[----:B------:R-:W-:Y:S01]  /*7910*/  SHF.L.U32 R4, R83, 0x10, RZ ;  /* 0x0000001053047819 */ /* 0x000fe200000006ff */
[----:B------:R-:W-:Y:S01]  /*7920*/  FMUL R30, R47, R34 ;  /* 0x000000222f1e7220 */ /* 0x000fe20000400000 */
[----:B------:R-:W-:Y:S01]  /*7930*/  F2FP.BF16.F32.PACK_AB R17, R23, R18 ;  /* 0x000000121711723e */ /* 0x000fe200000010ff */
[----:B------:R-:W-:Y:S01]  /*7940*/  FFMA R31, R49, R0, R31 ;  /* 0x00000000311f7223 */ /* 0x000fe2000000001f */
[----:B------:R-:W-:Y:S01]  /*7950*/  FMUL R35, R47, R35 ;  /* 0x000000232f237220 */ /* 0x000fe20000400000 */
[----:B------:R-:W-:Y:S01]  /*7960*/  F2FP.BF16.F32.PACK_AB R18, R21, R20 ;  /* 0x000000141512723e */ /* 0x000fe200000010ff */
[----:B------:R-:W-:Y:S01]  /*7970*/  FFMA R28, R49, R2, R28 ;  /* 0x00000002311c7223 */ /* 0x000fe2000000001c */
[----:B------:R-:W-:Y:S01]  /*7980*/  F2FP.BF16.F32.PACK_AB R19, R27, R22 ;  /* 0x000000161b13723e */ /* 0x000fe200000010ff */
[C---:B------:R-:W-:Y:S01]  /*7990*/  FFMA R29, R49.reuse, R3, R29 ;  /* 0x00000003311d7223 */ /* 0x040fe2000000001d */
[C---:B------:R-:W-:Y:S01]  /*79a0*/  FFMA R30, R49.reuse, R4, R30 ;  /* 0x00000004311e7223 */ /* 0x040fe2000000001e */
[----:B------:R-:W-:Y:S01]  /*79b0*/  FFMA R35, R49, R5, R35 ;  /* 0x0000000531237223 */ /* 0x000fe20000000023 */
[----:B------:R-:W-:Y:S01]  /*79c0*/  F2FP.BF16.F32.PACK_AB R24, R25, R24 ;  /* 0x000000181918723e */ /* 0x000fe200000010ff */
[----:B------:R1:W-:Y:S01]  /*79d0*/  STS.128 [R102+0x2020], R16 ;  /* 0x0020201066007388 */ /* 0x0003e20000000c00 */
[----:B------:R-:W-:Y:S02]  /*79e0*/  F2FP.BF16.F32.PACK_AB R25, R31, R26 ;  /* 0x0000001a1f19723e */ /* 0x000fe400000010ff */
[----:B------:R-:W-:Y:S02]  /*79f0*/  F2FP.BF16.F32.PACK_AB R26, R29, R28 ;  /* 0x0000001c1d1a723e */ /* 0x000fe400000010ff */
[----:B------:R-:W-:Y:S02]  /*7a00*/  F2FP.BF16.F32.PACK_AB R27, R35, R30 ;  /* 0x0000001e231b723e */ /* 0x000fe400000010ff */
[----:B------:R-:W-:Y:S02]  /*7a10*/  LEA R0, R60, UR48, 0x3 ;  /* 0x000000303c007c11 */ /* 0x000fe4000f8e18ff */
[----:B------:R-:W-:Y:S01]  /*7a20*/  @P6 SHF.L.U32 R2, R101, 0x1f, RZ ;  /* 0x0000001f65026819 */ /* 0x000fe200000006ff */
        /* <DEDUP_REMOVED lines=9> */
[----:B------:R-:W-:Y:S02]  /*7ac0*/  UIADD3 UR8, UP0, UPT, UR52, 0x680, URZ ;  /* 0x0000068034087890 */ /* 0x000fe4000ff1e0ff */
[----:B------:R-:W-:Y:S02]  /*7ad0*/  UIADD3 UR5, UPT, UPT, UR41, 0x20, URZ ;  /* 0x0000002029057890 */ /* 0x000fe4000fffe0ff */
[----:B------:R-:W-:Y:S02]  /*7ae0*/  UIADD3 UR4, UPT, UPT, UR48, 0x2200, URZ ;  /* 0x0000220030047890 */ /* 0x000fe4000fffe0ff */
[----:B------:R-:W-:Y:S01]  /*7af0*/  UIADD3.X UR9, UPT, UPT, URZ, UR53, URZ, UP0, !UPT ;  /* 0x00000035ff097290 */ /* 0x000fe200087fe4ff */
[----:B------:R-:W-:Y:S01]  /*7b00*/  UMOV UR6, UR42 ;  /* 0x0000002a00067c82 */ /* 0x000fe20008000000 */
[----:B------:R-:W-:Y:S07]  /*7b10*/  UMOV UR7, UR36 ;  /* 0x0000002400077c82 */ /* 0x000fee0008000000 */
[----:B------:R2:W-:Y:S01]  /*7b20*/  UTMASTG.3D [UR4], [UR8] ;  /* 0x00000004080073b5 */ /* 0x0005e20008010000 */
[----:B------:R0:W-:Y:S01]  /*7b30*/  UTMACMDFLUSH ;  /* 0x00000000000079b7 */ /* 0x0001e20000000000 */
[----:B--2---:R-:W-:Y:S04]  /*7b40*/  DEPBAR.LE SB0, 0x1 ;  /* 0x000080400000791a */ /* 0x004fe80000000000 */
.L_x_130:
[----:B------:R-:W-:Y:S05]  /*7b50*/  BSYNC.RECONVERGENT B0 ;  /* 0x0000000000007941 */ /* 0x000fea0003800200 */
.L_x_129:
[----:B------:R-:W-:Y:S01]  /*7b60*/  BAR.SYNC.DEFER_BLOCKING 0x1, 0x80 ;  /* 0x0042000000007b1d */ /* 0x000fe20000010000 */
[----:B------:R-:W-:Y:S04]  /*7b70*/  UIADD3 UR40, UPT, UPT, UR51, 0x1, URZ ;  /* 0x0000000133287890 */ /* 0x000fe8000fffe0ff */
[----:B------:R-:W-:Y:S04]  /*7b80*/  UISETP.NE.AND UP0, UPT, UR40, 0x4, UPT ;  /* 0x000000042800788c */ /* 0x000fe8000bf05270 */
[----:B------:R-:W-:Y:S01]  /*7b90*/  USEL UR40, UR40, URZ, UP0 ;  /* 0x000000ff28287287 */ /* 0x000fe20008000000 */
[----:B------:R2:W-:Y:S01]  /*7ba0*/  @P6 SYNCS.ARRIVE.TRANS64.RED.A1T0 RZ, [R63+URZ], RZ ;  /* 0x000000ff3fff69a7 */ /* 0x0005e200081004ff */
[----:B------:R-:W-:Y:S01]  /*7bb0*/  BSSY B1, `(.L_x_131) ;  /* 0x0000017000017945 */ /* 0x000fe20003800000 */
[----:B------:R-:W4:Y:S02]  /*7bc0*/  @P6 SYNCS.PHASECHK.TRANS64.TRYWAIT P0, [R0+URZ+0x80], R2 ;  /* 0x00008002000065a7 */ /* 0x000f2400080011ff */
[----:B----4-:R-:W-:Y:S01]  /*7bd0*/  @P6 SEL R61, RZ, 0x1, !P0 ;  /* 0x00000001ff3d6807 */ /* 0x010fe20004000000 */
[----:B--2---:R-:W-:Y:S06]  /*7be0*/  @!P6 BRA `(.L_x_132) ;  /* 0x00000000004ce947 */ /* 0x004fec0003800000 */
        /* <DEDUP_REMOVED lines=9> */
[----:B------:R-:W-:Y:S04]  /*7c80*/  SHF.L.U32 R6, R101, 0x1f, RZ ;  /* 0x0000001f65067819 */ /* 0x000fe800000006ff */
[----:B------:R-:W2:Y:S02]  /*7c90*/  SYNCS.PHASECHK.TRANS64.TRYWAIT P0, [R0+URZ+0x80], R6 ;  /* 0x00008006000075a7 */ /* 0x000ea400080011ff */
[----:B--2---:R-:W-:Y:S05]  /*7ca0*/  @!P0 BRA `(.L_x_135) ;  /* 0x0000002800108947 */ /* 0x004fea0003800000 */
.L_x_134:
[----:B------:R-:W-:Y:S05]  /*7cb0*/  BSYNC B0 ;  /* 0x0000000000007941 */ /* 0x000fea0003800000 */
.L_x_133:
[----:B------:R-:W-:Y:S02]  /*7cc0*/  ISETP.NE.AND P0, PT, R62, RZ, PT ;  /* 0x000000ff3e00720c */ /* 0x000fe40003f05270 */
[----:B------:R-:W-:Y:S11]  /*7cd0*/  IADD3 R60, PT, PT, R60, 0x1, RZ ;  /* 0x000000013c3c7810 */ /* 0x000ff60007ffe0ff */
[----:B------:R4:W1:Y:S04]  /*7ce0*/  @P0 LDS.128 R56, [R5] ;  /* 0x0000000005380984 */ /* 0x0008680000000c00 */
[----:B------:R4:W1:Y:S04]  /*7cf0*/  @P0 LDS.128 R64, [R4+0x10] ;  /* 0x0000100004400984 */ /* 0x0008680000000c00 */
[----:B------:R4:W1:Y:S04]  /*7d00*/  @P0 LDS.128 R72, [R3+0x20] ;  /* 0x0000200003480984 */ /* 0x0008680000000c00 */
[----:B------:R4:W1:Y:S02]  /*7d10*/  @P0 LDS.128 R80, [R2+0x30] ;  /* 0x0000300002500984 */ /* 0x0008640000000c00 */
.L_x_132:
[----:B------:R-:W-:Y:S05]  /*7d20*/  BSYNC B1 ;  /* 0x0000000000017941 */ /* 0x000fea0003800000 */
.L_x_131:
        /* <DEDUP_REMOVED lines=21> */
.L_x_136:
        /* <DEDUP_REMOVED lines=146> */
.L_x_138:
[----:B------:R-:W-:Y:S05]  /*87a0*/  BSYNC.RECONVERGENT B0 ;  /* 0x0000000000007941 */ /* 0x000fea0003800200 */
.L_x_137:
        /* <DEDUP_REMOVED lines=21> */
.L_x_142:
[----:B------:R-:W-:Y:S05]  /*8900*/  BSYNC B0 ;  /* 0x0000000000007941 */ /* 0x000fea0003800000 */
.L_x_141:
[----:B------:R-:W-:Y:S11]  /*8910*/  ISETP.NE.AND P0, PT, R62, RZ, PT ;  /* 0x000000ff3e00720c */ /* 0x000ff60003f05270 */
[----:B------:R-:W-:Y:S02]  /*8920*/  @!UPT UIADD3 URZ, UPT, UPT, URZ, URZ, URZ ;  /* 0x000000fffffff290 */ /* 0x000fe4000fffe0ff */
[----:B------:R4:W1:Y:S04]  /*8930*/  @P0 LDS.128 R56, [R4] ;  /* 0x0000000004380984 */ /* 0x0008680000000c00 */
[----:B------:R4:W1:Y:S04]  /*8940*/  @P0 LDS.128 R64, [R3+0x10] ;  /* 0x0000100003400984 */ /* 0x0008680000000c00 */
[----:B------:R4:W1:Y:S04]  /*8950*/  @P0 LDS.128 R72, [R2+0x20] ;  /* 0x0000200002480984 */ /* 0x0008680000000c00 */
[----:B------:R4:W1:Y:S02]  /*8960*/  @P0 LDS.128 R80, [R60+0x30] ;  /* 0x000030003c500984 */ /* 0x0008640000000c00 */
.L_x_140:
[----:B------:R-:W-:Y:S05]  /*8970*/  BSYNC B1 ;  /* 0x0000000000017941 */ /* 0x000fea0003800000 */
.L_x_139:
        /* <DEDUP_REMOVED lines=21> */
.L_x_144:
[----:B------:R-:W-:Y:S01]  /*8ad0*/  ISETP.NE.AND P0, PT, R106, RZ, PT ;  /* 0x000000ff6a00720c */ /* 0x000fe20003f05270 */
[----:B------:R-:W-:Y:S05]  /*8ae0*/  WARPSYNC.ALL ;  /* 0x0000000000007948 */ /* 0x000fea0003800000 */
[----:B------:R-:W-:Y:S01]  /*8af0*/  R2UR UR4, R48 ;  /* 0x00000000300472ca */ /* 0x000fe200000e0000 */
[----:B------:R-:W-:Y:S01]  /*8b00*/  BSSY.RECONVERGENT B0, `(.L_x_145) ;  /* 0x000008b000007945 */ /* 0x000fe20003800200 */
[C---:B-1----:R-:W-:Y:S02]  /*8b10*/  SHF.L.U32 R48, R56.reuse, 0x10, RZ ;  /* 0x0000001038307819 */ /* 0x042fe400000006ff */
[----:B------:R-:W-:Y:S02]  /*8b20*/  LOP3.LUT R50, R56, 0xffff0000, RZ, 0xc0, !PT ;  /* 0xffff000038327812 */ /* 0x000fe400078ec0ff */
[C---:B------:R-:W-:Y:S02]  /*8b30*/  SHF.L.U32 R51, R57.reuse, 0x10, RZ ;  /* 0x0000001039337819 */ /* 0x040fe400000006ff */
[----:B------:R-:W-:Y:S02]  /*8b40*/  LOP3.LUT R52, R57, 0xffff0000, RZ, 0xc0, !PT ;  /* 0xffff000039347812 */ /* 0x000fe400078ec0ff */
[C---:B------:R-:W-:Y:S02]  /*8b50*/  SHF.L.U32 R53, R58.reuse, 0x10, RZ ;  /* 0x000000103a357819 */ /* 0x040fe400000006ff */
[----:B------:R-:W-:Y:S01]  /*8b60*/  LOP3.LUT R54, R58, 0xffff0000, RZ, 0xc0, !PT ;  /* 0xffff00003a367812 */ /* 0x000fe200078ec0ff */
[----:B----4-:R-:W1:Y:S01]  /*8b70*/  LDTM.x32 R4, tmem[UR4+0x60] ;  /* 0x00006004000479ee */ /* 0x010e6200082c0000 */
[C---:B------:R-:W-:Y:S01]  /*8b80*/  SHF.L.U32 R55, R59.reuse, 0x10, RZ ;  /* 0x000000103b377819 */ /* 0x040fe200000006ff */
[----:B------:R-:W-:Y:S01]  /*8b90*/  NOP ;  /* 0x0000000000007918 */ /* 0x000fe20000000000 */
[----:B------:R-:W-:Y:S02]  /*8ba0*/  LOP3.LUT R56, R59, 0xffff0000, RZ, 0xc0, !PT ;  /* 0xffff00003b387812 */ /* 0x000fe400078ec0ff */
[C---:B------:R-:W-:Y:S02]  /*8bb0*/  SHF.L.U32 R57, R64.reuse, 0x10, RZ ;  /* 0x0000001040397819 */ /* 0x040fe400000006ff */
[----:B------:R-:W-:Y:S02]  /*8bc0*/  LOP3.LUT R58, R64, 0xffff0000, RZ, 0xc0, !PT ;  /* 0xffff0000403a7812 */ /* 0x000fe400078ec0ff */
[C---:B------:R-:W-:Y:S02]  /*8bd0*/  SHF.L.U32 R59, R65.reuse, 0x10, RZ ;  /* 0x00000010413b7819 */ /* 0x040fe400000006ff */
[----:B------:R-:W-:Y:S02]  /*8be0*/  LOP3.LUT R60, R65, 0xffff0000, RZ, 0xc0, !PT ;  /* 0xffff0000413c7812 */ /* 0x000fe400078ec0ff */
[C---:B------:R-:W-:Y:S02]  /*8bf0*/  SHF.L.U32 R61, R66.reuse, 0x10, RZ ;  /* 0x00000010423d7819 */ /* 0x040fe400000006ff */
[----:B------:R-:W-:Y:S02]  /*8c00*/  LOP3.LUT R62, R66, 0xffff0000, RZ, 0xc0, !PT ;  /* 0xffff0000423e7812 */ /* 0x000fe400078ec0ff */
[C---:B------:R-:W-:Y:S02]  /*8c10*/  SHF.L.U32 R63, R67.reuse, 0x10, RZ ;  /* 0x00000010433f7819 */ /* 0x040fe400000006ff */
[----:B------:R-:W-:Y:S02]  /*8c20*/  IADD3 R112, PT, PT, R112, 0x110, RZ ;  /* 0x0000011070707810 */ /* 0x000fe40007ffe0ff */
[----:B------:R-:W-:Y:S02]  /*8c30*/  LOP3.LUT R64, R67, 0xffff0000, RZ, 0xc0, !PT ;  /* 0xffff000043407812 */ /* 0x000fe400078ec0ff */
[C---:B------:R-:W-:Y:S01]  /*8c40*/  SHF.L.U32 R65, R72.reuse, 0x10, RZ ;  /* 0x0000001048417819 */ /* 0x040fe200000006ff */
[C---:B-1----:R-:W-:Y:S01]  /*8c50*/  FMUL R4, R47.reuse, R4 ;  /* 0x000000042f047220 */ /* 0x042fe20000400000 */
[----:B------:R-:W-:Y:S01]  /*8c60*/  LOP3.LUT R66, R72, 0xffff0000, RZ, 0xc0, !PT ;  /* 0xffff000048427812 */ /* 0x000fe200078ec0ff */
[----:B------:R-:W-:Y:S01]  /*8c70*/  FMUL R5, R47, R5 ;  /* 0x000000052f057220 */ /* 0x000fe20000400000 */
[----:B------:R-:W-:Y:S01]  /*8c80*/  LOP3.LUT R112, R112, 0xfefffff8, RZ, 0xc0, !PT ;  /* 0xfefffff870707812 */ /* 0x000fe200078ec0ff */
[----:B------:R-:W-:Y:S01]  /*8c90*/  FFMA R4, R49, R48, R4 ;  /* 0x0000003031047223 */ /* 0x000fe20000000004 */
[----:B------:R-:W-:Y:S01]  /*8ca0*/  FMUL R6, R47, R6 ;  /* 0x000000062f067220 */ /* 0x000fe20000400000 */
[----:B------:R-:W-:Y:S01]  /*8cb0*/  FFMA R5, R49, R50, R5 ;  /* 0x0000003231057223 */ /* 0x000fe20000000005 */
[----:B------:R-:W-:Y:S01]  /*8cc0*/  SHF.L.U32 R67, R73, 0x10, RZ ;  /* 0x0000001049437819 */ /* 0x000fe200000006ff */
[----:B------:R1:W-:Y:S01]  /*8cd0*/  SYNCS.ARRIVE.TRANS64.RED.A1T0 RZ, [R112+URZ], RZ ;  /* 0x000000ff70ff79a7 */ /* 0x0003e200081004ff */
[----:B------:R-:W-:Y:S01]  /*8ce0*/  FFMA R6, R49, R51, R6 ;  /* 0x0000003331067223 */ /* 0x000fe20000000006 */
[----:B------:R-:W-:Y:S01]  /*8cf0*/  FMUL R7, R47, R7 ;  /* 0x000000072f077220 */ /* 0x000fe20000400000 */
[----:B------:R-:W-:Y:S01]  /*8d00*/  F2FP.BF16.F32.PACK_AB R4, R5, R4 ;  /* 0x000000040504723e */ /* 0x000fe200000010ff */
[C---:B------:R-:W-:Y:S01]  /*8d10*/  FMUL R8, R47.reuse, R8 ;  /* 0x000000082f087220 */ /* 0x040fe20000400000 */
[----:B------:R-:W-:Y:S01]  /*8d20*/  FMUL R9, R47, R9 ;  /* 0x000000092f097220 */ /* 0x000fe20000400000 */
[----:B------:R-:W-:Y:S01]  /*8d30*/  LOP3.LUT R68, R73, 0xffff0000, RZ, 0xc0, !PT ;  /* 0xffff000049447812 */ /* 0x000fe200078ec0ff */
[C---:B------:R-:W-:Y:S01]  /*8d40*/  FFMA R7, R49.reuse, R52, R7 ;  /* 0x0000003431077223 */ /* 0x040fe20000000007 */
[C---:B------:R-:W-:Y:S01]  /*8d50*/  FFMA R8, R49.reuse, R53, R8 ;  /* 0x0000003531087223 */ /* 0x040fe20000000008 */
[C---:B------:R-:W-:Y:S01]  /*8d60*/  SHF.L.U32 R69, R74.reuse, 0x10, RZ ;  /* 0x000000104a457819 */ /* 0x040fe200000006ff */
[----:B------:R-:W-:Y:S01]  /*8d70*/  FFMA R9, R49, R54, R9 ;  /* 0x0000003631097223 */ /* 0x000fe20000000009 */
[----:B------:R-:W-:Y:S01]  /*8d80*/  FMUL R10, R47, R10 ;  /* 0x0000000a2f0a7220 */ /* 0x000fe20000400000 */
[----:B------:R-:W-:Y:S01]  /*8d90*/  F2FP.BF16.F32.PACK_AB R5, R7, R6 ;  /* 0x000000060705723e */ /* 0x000fe200000010ff */
[C---:B------:R-:W-:Y:S01]  /*8da0*/  FMUL R11, R47.reuse, R11 ;  /* 0x0000000b2f0b7220 */ /* 0x040fe20000400000 */
[----:B------:R-:W-:Y:S01]  /*8db0*/  FMUL R0, R47, R12 ;  /* 0x0000000c2f007220 */ /* 0x000fe20000400000 */
[----:B------:R-:W-:Y:S01]  /*8dc0*/  F2FP.BF16.F32.PACK_AB R6, R9, R8 ;  /* 0x000000080906723e */ /* 0x000fe200000010ff */
[C---:B------:R-:W-:Y:S01]  /*8dd0*/  FFMA R10, R49.reuse, R55, R10 ;  /* 0x00000037310a7223 */ /* 0x040fe2000000000a */
[C---:B------:R-:W-:Y:S01]  /*8de0*/  FFMA R11, R49.reuse, R56, R11 ;  /* 0x00000038310b7223 */ /* 0x040fe2000000000b */
[----:B------:R-:W-:Y:S01]  /*8df0*/  LOP3.LUT R70, R74, 0xffff0000, RZ, 0xc0, !PT ;  /* 0xffff00004a467812 */ /* 0x000fe200078ec0ff */
[----:B------:R-:W-:Y:S01]  /*8e00*/  FFMA R0, R49, R57, R0 ;  /* 0x0000003931007223 */ /* 0x000fe20000000000 */
[----:B------:R-:W-:Y:S01]  /*8e10*/  FMUL R2, R47, R13 ;  /* 0x0000000d2f027220 */ /* 0x000fe20000400000 */
[----:B------:R-:W-:Y:S01]  /*8e20*/  SHF.L.U32 R71, R75, 0x10, RZ ;  /* 0x000000104b477819 */ /* 0x000fe200000006ff */
[----:B------:R-:W-:Y:S01]  /*8e30*/  FMUL R3, R47, R14 ;  /* 0x0000000e2f037220 */ /* 0x000fe20000400000 */
[----:B------:R-:W-:Y:S01]  /*8e40*/  F2FP.BF16.F32.PACK_AB R7, R11, R10 ;  /* 0x0000000a0b07723e */ /* 0x000fe200000010ff */
[----:B------:R-:W-:Y:S01]  /*8e50*/  FFMA R2, R49, R58, R2 ;  /* 0x0000003a31027223 */ /* 0x000fe20000000002 */
[C---:B------:R-:W-:Y:S01]  /*8e60*/  FMUL R15, R47.reuse, R15 ;  /* 0x0000000f2f0f7220 */ /* 0x040fe20000400000 */
[C---:B------:R-:W-:Y:S01]  /*8e70*/  FMUL R12, R47.reuse, R16 ;  /* 0x000000102f0c7220 */ /* 0x040fe20000400000 */
[----:B------:R-:W-:Y:S01]  /*8e80*/  FMUL R13, R47, R17 ;  /* 0x000000112f0d7220 */ /* 0x000fe20000400000 */
[----:B------:R1:W-:Y:S01]  /*8e90*/  STS.128 [R104+0x6000], R4 ;  /* 0x0060000468007388 */ /* 0x0003e20000000c00 */
[----:B------:R-:W-:Y:S01]  /*8ea0*/  LOP3.LUT R72, R75, 0xffff0000, RZ, 0xc0, !PT ;  /* 0xffff00004b487812 */ /* 0x000fe200078ec0ff */
[C---:B------:R-:W-:Y:S01]  /*8eb0*/  FFMA R3, R49.reuse, R59, R3 ;  /* 0x0000003b31037223 */ /* 0x040fe20000000003 */
[----:B------:R-:W-:Y:S01]  /*8ec0*/  SHF.L.U32 R73, R80, 0x10, RZ ;  /* 0x0000001050497819 */ /* 0x000fe200000006ff */
[C---:B------:R-:W-:Y:S01]  /*8ed0*/  FFMA R15, R49.reuse, R60, R15 ;  /* 0x0000003c310f7223 */ /* 0x040fe2000000000f */
[----:B------:R-:W-:Y:S01]  /*8ee0*/  F2FP.BF16.F32.PACK_AB R8, R2, R0 ;  /* 0x000000000208723e */ /* 0x000fe200000010ff */
[C---:B------:R-:W-:Y:S01]  /*8ef0*/  FFMA R12, R49.reuse, R61, R12 ;  /* 0x0000003d310c7223 */ /* 0x040fe2000000000c */
[----:B------:R-:W-:Y:S01]  /*8f00*/  FFMA R13, R49, R62, R13 ;  /* 0x0000003e310d7223 */ /* 0x000fe2000000000d */
[C---:B------:R-:W-:Y:S01]  /*8f10*/  FMUL R14, R47.reuse, R18 ;  /* 0x000000122f0e7220 */ /* 0x040fe20000400000 */
[C---:B------:R-:W-:Y:S01]  /*8f20*/  FMUL R19, R47.reuse, R19 ;  /* 0x000000132f137220 */ /* 0x040fe20000400000 */
[C---:B------:R-:W-:Y:S01]  /*8f30*/  FMUL R16, R47.reuse, R20 ;  /* 0x000000142f107220 */ /* 0x040fe20000400000 */
[----:B------:R-:W-:Y:S01]  /*8f40*/  FMUL R17, R47, R21 ;  /* 0x000000152f117220 */ /* 0x000fe20000400000 */
[----:B------:R-:W-:Y:S01]  /*8f50*/  FFMA R14, R49, R63, R14 ;  /* 0x0000003f310e7223 */ /* 0x000fe2000000000e */
        /* <DEDUP_REMOVED lines=11> */
[----:B------:R-:W-:Y:S01]  /*9010*/  F2FP.BF16.F32.PACK_AB R9, R15, R3 ;  /* 0x000000030f09723e */ /* 0x000fe200000010ff */
[----:B------:R-:W-:Y:S01]  /*9020*/  FFMA R20, R49, R69, R20 ;  /* 0x0000004531147223 */ /* 0x000fe20000000014 */
[----:B------:R-:W-:Y:S01]  /*9030*/  F2FP.BF16.F32.PACK_AB R10, R13, R12 ;  /* 0x0000000c0d0a723e */ /* 0x000fe200000010ff */
[----:B------:R-:W-:Y:S01]  /*9040*/  FMUL R24, R47, R28 ;  /* 0x0000001c2f187220 */ /* 0x000fe20000400000 */
[----:B------:R-:W-:Y:S01]  /*9050*/  F2FP.BF16.F32.PACK_AB R11, R19, R14 ;  /* 0x0000000e130b723e */ /* 0x000fe200000010ff */
[----:B------:R-:W-:Y:S01]  /*9060*/  FFMA R21, R49, R70, R21 ;  /* 0x0000004631157223 */ /* 0x000fe20000000015 */
[----:B------:R-:W-:Y:S01]  /*9070*/  LOP3.LUT R74, R80, 0xffff0000, RZ, 0xc0, !PT ;  /* 0xffff0000504a7812 */ /* 0x000fe200078ec0ff */
[----:B------:R-:W-:Y:S01]  /*9080*/  FMUL R25, R47, R29 ;  /* 0x0000001d2f197220 */ /* 0x000fe20000400000 */
[----:B------:R-:W-:Y:S01]  /*9090*/  SHF.L.U32 R75, R81, 0x10, RZ ;  /* 0x00000010514b7819 */ /* 0x000fe200000006ff */
[----:B------:R1:W-:Y:S01]  /*90a0*/  STS.128 [R103+0x6010], R8 ;  /* 0x0060100867007388 */ /* 0x0003e20000000c00 */
[----:B------:R-:W-:Y:S01]  /*90b0*/  FFMA R22, R49, R71, R22 ;  /* 0x0000004731167223 */ /* 0x000fe20000000016 */
[----:B------:R-:W-:Y:S01]  /*90c0*/  LOP3.LUT R76, R81, 0xffff0000, RZ, 0xc0, !PT ;  /* 0xffff0000514c7812 */ /* 0x000fe200078ec0ff */
[----:B------:R-:W-:Y:S01]  /*90d0*/  FMUL R26, R47, R30 ;  /* 0x0000001e2f1a7220 */ /* 0x000fe20000400000 */
[----:B------:R-:W-:Y:S01]  /*90e0*/  FFMA R27, R49, R72, R27 ;  /* 0x00000048311b7223 */ /* 0x000fe2000000001b */
[C---:B------:R-:W-:Y:S01]  /*90f0*/  SHF.L.U32 R77, R82.reuse, 0x10, RZ ;  /* 0x00000010524d7819 */ /* 0x040fe200000006ff */
[----:B------:R-:W-:Y:S01]  /*9100*/  FMUL R31, R47, R31 ;  /* 0x0000001f2f1f7220 */ /* 0x000fe20000400000 */
[----:B------:R-:W-:Y:S01]  /*9110*/  FFMA R24, R49, R73, R24 ;  /* 0x0000004931187223 */ /* 0x000fe20000000018 */
[----:B------:R-:W-:Y:S01]  /*9120*/  LOP3.LUT R78, R82, 0xffff0000, RZ, 0xc0, !PT ;  /* 0xffff0000524e7812 */ /* 0x000fe200078ec0ff */
[----:B------:R-:W-:Y:S01]  /*9130*/  FMUL R28, R47, R32 ;  /* 0x000000202f1c7220 */ /* 0x000fe20000400000 */
[----:B------:R-:W-:Y:S01]  /*9140*/  FFMA R25, R49, R74, R25 ;  /* 0x0000004a31197223 */ /* 0x000fe20000000019 */
[----:B------:R-:W-:Y:S01]  /*9150*/  SHF.L.U32 R79, R83, 0x10, RZ ;  /* 0x00000010534f7819 */ /* 0x000fe200000006ff */
[----:B------:R-:W-:Y:S01]  /*9160*/  FMUL R29, R47, R33 ;  /* 0x000000212f1d7220 */ /* 0x000fe20000400000 */
[----:B------:R-:W-:Y:S01]  /*9170*/  F2FP.BF16.F32.PACK_AB R16, R17, R16 ;  /* 0x000000101110723e */ /* 0x000fe200000010ff */
[----:B------:R-:W-:Y:S01]  /*9180*/  FFMA R26, R49, R75, R26 ;  /* 0x0000004b311a7223 */ /* 0x000fe2000000001a */
[----:B------:R-:W-:Y:S01]  /*9190*/  LOP3.LUT R80, R83, 0xffff0000, RZ, 0xc0, !PT ;  /* 0xffff000053507812 */ /* 0x000fe200078ec0ff */
        /* <DEDUP_REMOVED lines=33> */
.L_x_146:
[----:B------:R-:W-:Y:S05]  /*93b0*/  BSYNC.RECONVERGENT B0 ;  /* 0x0000000000007941 */ /* 0x000fea0003800200 */
.L_x_145:
[----:B------:R-:W-:Y:S01]  /*93c0*/  BAR.SYNC.DEFER_BLOCKING 0x1, 0x80 ;  /* 0x0042000000007b1d */ /* 0x000fe20000010000 */
[----:B------:R-:W-:Y:S01]  /*93d0*/  UISETP.NE.AND UP0, UPT, UR49, -0x4, UPT ;  /* 0xfffffffc3100788c */ /* 0x000fe2000bf05270 */
[----:B------:R-:W-:Y:S08]  /*93e0*/  IADD3 R45, PT, PT, R45, 0x1, RZ ;  /* 0x000000012d2d7810 */ /* 0x000ff00007ffe0ff */
[----:B------:R-:W-:Y:S05]  /*93f0*/  BRA.U !UP0, `(.L_x_147) ;  /* 0x0000000108287547 */ /* 0x000fea000b800000 */
[----:B------:R-:W-:Y:S01]  /*9400*/  ISETP.NE.AND P0, PT, R111, RZ, PT ;  /* 0x000000ff6f00720c */ /* 0x000fe20003f05270 */
[----:B------:R-:W-:Y:S01]  /*9410*/  IMAD.U32 R2, RZ, RZ, UR51 ;  /* 0x00000033ff027e24 */ /* 0x000fe2000f8e00ff */
[----:B------:R-:W-:Y:S01]  /*9420*/  UIADD3 UR51, UPT, UPT, UR51, 0x1, URZ ;  /* 0x0000000133337890 */ /* 0x000fe2000fffe0ff */
[----:B------:R-:W-:Y:S03]  /*9430*/  IMAD.U32 R0, RZ, RZ, UR37 ;  /* 0x00000025ff007e24 */ /* 0x000fe6000f8e00ff */
[----:B------:R-:W-:Y:S04]  /*9440*/  UISETP.NE.AND UP0, UPT, UR51, 0x4, UPT ;  /* 0x000000043300788c */ /* 0x000fe8000bf05270 */
[----:B------:R-:W-:Y:S03]  /*9450*/  USEL UR51, UR51, URZ, UP0 ;  /* 0x000000ff33337287 */ /* 0x000fe60008000000 */
[----:B------:R-:W-:Y:S05]  /*9460*/  @P0 LEA R2, R2, UR48, 0x3 ;  /* 0x0000003002020c11 */ /* 0x000fea000f8e18ff */
[----:B------:R-:W-:Y:S05]  /*9470*/  @P0 VIADD R2, R2, 0xa0 ;  /* 0x000000a002020836 */ /* 0x000fea0000000000 */
[----:B------:R-:W-:Y:S04]  /*9480*/  @P0 PRMT R0, R0, 0x654, R2 ;  /* 0x0000065400000816 */ /* 0x000fe80000000002 */
[----:B------:R2:W-:Y:S03]  /*9490*/  @P0 SYNCS.ARRIVE.TRANS64.RED.A1T0 RZ, [R0+URZ], RZ ;  /* 0x000000ff00ff09a7 */ /* 0x0005e600081004ff */
.L_x_147:
[----:B------:R-:W-:Y:S01]  /*94a0*/  ISETP.NE.AND P2, PT, R107, RZ, PT ;  /* 0x000000ff6b00720c */ /* 0x000fe20003f45270 */
[----:B------:R-:W-:Y:S01]  /*94b0*/  UIADD3 UR49, UPT, UPT, UR49, 0x4, URZ ;  /* 0x0000000431317890 */ /* 0x000fe2000fffe0ff */
[----:B------:R-:W-:Y:S01]  /*94c0*/  ISETP.NE.AND P0, PT, R109, 0x2, PT ;  /* 0x000000026d00780c */ /* 0x000fe20003f05270 */
[----:B------:R-:W-:Y:S01]  /*94d0*/  IMAD.IADD R15, R43, 0x1, R90 ;  /* 0x000000012b0f7824 */ /* 0x000fe200078e025a */
[----:B------:R-:W-:Y:S01]  /*94e0*/  ISETP.NE.AND P1, PT, R45, 0x4, PT ;  /* 0x000000042d00780c */ /* 0x000fe20003f25270 */
[----:B------:R-:W-:Y:S01]  /*94f0*/  IMAD.IADD R14, R44, 0x1, R91 ;  /* 0x000000012c0e7824 */ /* 0x000fe200078e025b */
[----:B------:R-:W-:Y:S02]  /*9500*/  SEL R2, RZ, 0x1, P0 ;  /* 0x00000001ff027807 */ /* 0x000fe40000000000 */
[----:B--2---:R-:W-:Y:S02]  /*9510*/  SEL R0, RZ, 0x1, P1 ;  /* 0x00000001ff007807 */ /* 0x004fe40000800000 */
[----:B------:R-:W-:Y:S02]  /*9520*/  LOP3.LUT R99, R99, R2, RZ, 0x3c, !PT ;  /* 0x0000000263637212 */ /* 0x000fe400078e3cff */
[----:B------:R-:W-:Y:S02]  /*9530*/  LOP3.LUT R100, R100, R0, RZ, 0x3c, !PT ;  /* 0x0000000064647212 */ /* 0x000fe400078e3cff */
[----:B------:R-:W-:Y:S02]  /*9540*/  @P2 R2UR UR36, R98 ;  /* 0x00000000622422ca */ /* 0x000fe400000e0000 */
[----:B------:R-:W-:Y:S02]  /*9550*/  SEL R109, R109, RZ, P0 ;  /* 0x000000ff6d6d7207 */ /* 0x000fe40000000000 */
[----:B------:R-:W-:Y:S01]  /*9560*/  SEL R45, R45, RZ, P1 ;  /* 0x000000ff2d2d7207 */ /* 0x000fe20000800000 */
[----:B------:R-:W-:Y:S10]  /*9570*/  @P2 BRA `(.L_x_148) ;  /* 0xffffffc000542947 */ /* 0x000ff4000383ffff */
[----:B------:R-:W-:-:S09]  /*9580*/  UISETP.NE.AND UP0, UPT, UR50, URZ, UPT ;  /* 0x000000ff3200728c */ /* 0x000fd2000bf05270 */
[----:B------:R-:W-:Y:S05]  /*9590*/  BRA.U !UP0, `(.L_x_149) ;  /* 0x0000000108487547 */ /* 0x000fea000b800000 */
[----:B------:R-:W2:Y:S02]  /*95a0*/  LDCU.64 UR4, c[0x0][0x890] ;  /* 0x00011200ff0477ac */ /* 0x000ea40008000a00 */
[----:B--2---:R-:W-:-:S04]  /*95b0*/  UISETP.NE.U32.AND UP0, UPT, UR4, URZ, UPT ;  /* 0x000000ff0400728c */ /* 0x004fc8000bf05070 */
[----:B------:R-:W-:-:S09]  /*95c0*/  UISETP.NE.AND.EX UP0, UPT, UR5, URZ, UPT, UP0 ;  /* 0x000000ff0500728c */ /* 0x000fd2000bf05300 */
[----:B------:R-:W-:Y:S05]  /*95d0*/  BRA.U UP0, `(.L_x_150) ;  /* 0x00000001000c7547 */ /* 0x000fea000b800000 */
[----:B------:R-:W-:-:S13]  /*95e0*/  FSETP.NEU.AND P0, PT, R49, RZ, PT ;  /* 0x000000ff3100720b */ /* 0x000fda0003f0d000 */
[----:B------:R-:W-:Y:S05]  /*95f0*/  @!P0 EXIT ;  /* 0x000000000000894d */ /* 0x000fea0003800000 */
[----:B------:R-:W-:Y:S05]  /*9600*/  BRA `(.L_x_149) ;  /* 0x00000000002c7947 */ /* 0x000fea0003800000 */
.L_x_150:
[----:B------:R-:W-:Y:S01]  /*9610*/  ISETP.NE.AND P0, PT, R108, RZ, PT ;  /* 0x000000ff6c00720c */ /* 0x000fe20003f05270 */
[----:B------:R-:W-:-:S12]  /*9620*/  BSSY.RECONVERGENT B0, `(.L_x_149) ;  /* 0x0000009000007945 */ /* 0x000fd80003800200 */
[----:B------:R-:W-:Y:S05]  /*9630*/  @P0 BRA `(.L_x_151) ;  /* 0x0000000000140947 */ /* 0x000fea0003800000 */
[----:B------:R-:W2:Y:S02]  /*9640*/  LDCU.64 UR4, c[0x0][0x888] ;  /* 0x00011100ff0477ac */ /* 0x000ea40008000a00 */
[----:B--2---:R-:W-:-:S04]  /*9650*/  ISETP.NE.U32.AND P0, PT, RZ, UR4, PT ;  /* 0x00000004ff007c0c */ /* 0x004fc8000bf05070 */
[----:B------:R-:W-:-:S13]  /*9660*/  ISETP.NE.AND.EX P0, PT, RZ, UR5, PT, P0 ;  /* 0x00000005ff007c0c */ /* 0x000fda000bf05300 */
[----:B------:R-:W-:Y:S05]  /*9670*/  @!P0 EXIT ;  /* 0x000000000000894d */ /* 0x000fea0003800000 */
[----:B------:R-:W-:Y:S05]  /*9680*/  BRA `(.L_x_152) ;  /* 0x0000000000087947 */ /* 0x000fea0003800000 */
.L_x_151:
[----:B------:R-:W-:-:S13]  /*9690*/  FSETP.NEU.AND P0, PT, R49, RZ, PT ;  /* 0x000000ff3100720b */ /* 0x000fda0003f0d000 */
[----:B------:R-:W-:Y:S05]  /*96a0*/  @!P0 EXIT ;  /* 0x000000000000894d */ /* 0x000fea0003800000 */
.L_x_152:
[----:B------:R-:W-:Y:S05]  /*96b0*/  BSYNC.RECONVERGENT B0 ;  /* 0x0000000000007941 */ /* 0x000fea0003800200 */
.L_x_149:
[----:B------:R-:W-:Y:S01]  /*96c0*/  ULEA UR4, UR51, UR48, 0x3 ;  /* 0x0000003033047291 */ /* 0x000fe2000f8e18ff */
[----:B------:R-:W-:-:S04]  /*96d0*/  DEPBAR.LE SB0, 0x0 ;  /* 0x000080000000791a */ /* 0x000fc80000000000 */
[----:B------:R-:W-:-:S04]  /*96e0*/  UIADD3 UR4, UPT, UPT, UR4, 0xa0, URZ ;  /* 0x000000a004047890 */ /* 0x000fc8000fffe0ff */
[----:B------:R-:W-:-:S09]  /*96f0*/  UPRMT UR4, UR37, 0x654, UR4 ;  /* 0x0000065425047896 */ /* 0x000fd20008000004 */
[----:B------:R-:W-:Y:S01]  /*9700*/  SYNCS.ARRIVE.TRANS64.RED.A1T0 RZ, [UR4], RZ ;  /* 0x000000ffffff79a7 */ /* 0x000fe20008100404 */
[----:B------:R-:W-:Y:S05]  /*9710*/  EXIT ;  /* 0x000000000000794d */ /* 0x000fea0003800000 */
.L_x_24:
[----:B--2---:R2:W4:Y:S02]  /*9720*/  SYNCS.PHASECHK.TRANS64.TRYWAIT P0, [R2+URZ+0x140], R3 ;  /* 0x00014003020075a7 */ /* 0x00452400080011ff */
[----:B----4-:R-:W-:Y:S05]  /*9730*/  @!P0 NANOSLEEP.SYNCS 0x989680 ;  /* 0x009896800000895d */ /* 0x010fea0003900000 */
[----:B------:R-:W4:Y:S02]  /*9740*/  @!P0 SYNCS.PHASECHK.TRANS64 P0, [R2+URZ+0x140], R3 ;  /* 0x00014003020085a7 */ /* 0x000f2400080010ff */
[----:B----4-:R-:W-:Y:S05]  /*9750*/  @!P0 BRA `(.L_x_24) ;  /* 0xfffffffc00f08947 */ /* 0x010fea000383ffff */
[----:B------:R-:W-:Y:S05]  /*9760*/  BRA `(.L_x_153) ;  /* 0xffffff8000487947 */ /* 0x000fea000383ffff */
.L_x_27:
[----:B------:R-:W-:-:S07]  /*9770*/  MOV R2, UR33 ;  /* 0x0000002100027c02 */ /* 0x000fce0008000f00 */
.L_x_154:
[----:B-1----:R1:W2:Y:S02]  /*9780*/  SYNCS.PHASECHK.TRANS64.TRYWAIT P0, [R2+URZ+0x40], R4 ;  /* 0x00004004020075a7 */ /* 0x0022a400080011ff */
[----:B--2---:R-:W-:Y:S05]  /*9790*/  @!P0 NANOSLEEP.SYNCS 0x989680 ;  /* 0x009896800000895d */ /* 0x004fea0003900000 */
[----:B------:R-:W2:Y:S02]  /*97a0*/  @!P0 SYNCS.PHASECHK.TRANS64 P0, [R2+URZ+0x40], R4 ;  /* 0x00004004020085a7 */ /* 0x000ea400080010ff */
[----:B--2---:R-:W-:Y:S05]  /*97b0*/  @!P0 BRA `(.L_x_154) ;  /* 0xfffffffc00f08947 */ /* 0x004fea000383ffff */
[----:B------:R-:W-:Y:S05]  /*97c0*/  BRA `(.L_x_26) ;  /* 0xffffff8000b07947 */ /* 0x000fea000383ffff */
.L_x_34:
[----:B-1----:R-:W-:-:S07]  /*97d0*/  MOV R2, UR17 ;  /* 0x0000001100027c02 */ /* 0x002fce0008000f00 */
.L_x_155:
[----:B-1----:R1:W2:Y:S02]  /*97e0*/  SYNCS.PHASECHK.TRANS64.TRYWAIT P0, [R2+URZ+0x40], R4 ;  /* 0x00004004020075a7 */ /* 0x0022a400080011ff */
[----:B--2---:R-:W-:Y:S05]  /*97f0*/  @!P0 NANOSLEEP.SYNCS 0x989680 ;  /* 0x009896800000895d */ /* 0x004fea0003900000 */
[----:B------:R-:W2:Y:S02]  /*9800*/  @!P0 SYNCS.PHASECHK.TRANS64 P0, [R2+URZ+0x40], R4 ;  /* 0x00004004020085a7 */ /* 0x000ea400080010ff */
[----:B--2---:R-:W-:Y:S05]  /*9810*/  @!P0 BRA `(.L_x_155) ;  /* 0xfffffffc00f08947 */ /* 0x004fea000383ffff */
[----:B------:R-:W-:Y:S05]  /*9820*/  BRA `(.L_x_33) ;  /* 0xffffff84006c7947 */ /* 0x000fea000383ffff */
.L_x_39:
[----:B-1----:R1:W2:Y:S02]  /*9830*/  SYNCS.PHASECHK.TRANS64.TRYWAIT P0, [R2+URZ+0xd0], R3 ;  /* 0x0000d003020075a7 */ /* 0x0022a400080011ff */
[----:B--2---:R-:W-:Y:S05]  /*9840*/  @!P0 NANOSLEEP.SYNCS 0x989680 ;  /* 0x009896800000895d */ /* 0x004fea0003900000 */
[----:B------:R-:W2:Y:S02]  /*9850*/  @!P0 SYNCS.PHASECHK.TRANS64 P0, [R2+URZ+0xd0], R3 ;  /* 0x0000d003020085a7 */ /* 0x000ea400080010ff */
[----:B--2---:R-:W-:Y:S05]  /*9860*/  @!P0 BRA `(.L_x_39) ;  /* 0xfffffffc00f08947 */ /* 0x004fea000383ffff */
[----:B------:R-:W-:Y:S05]  /*9870*/  BRA `(.L_x_156) ;  /* 0xffffff8800107947 */ /* 0x000fea000383ffff */
.L_x_43:
[----:B---3--:R-:W-:-:S07]  /*9880*/  MOV R0, UR4 ;  /* 0x0000000400007c02 */ /* 0x008fce0008000f00 */
.L_x_157:
[----:B-1----:R1:W2:Y:S02]  /*9890*/  SYNCS.PHASECHK.TRANS64.TRYWAIT P0, [R0+URZ], R2 ;  /* 0x00000002000075a7 */ /* 0x0022a400080011ff */
[----:B--2---:R-:W-:Y:S05]  /*98a0*/  @!P0 NANOSLEEP.SYNCS 0x989680 ;  /* 0x009896800000895d */ /* 0x004fea0003900000 */
[----:B------:R-:W2:Y:S02]  /*98b0*/  @!P0 SYNCS.PHASECHK.TRANS64 P0, [R0+URZ], R2 ;  /* 0x00000002000085a7 */ /* 0x000ea400080010ff */
[----:B--2---:R-:W-:Y:S05]  /*98c0*/  @!P0 BRA `(.L_x_157) ;  /* 0xfffffffc00f08947 */ /* 0x004fea000383ffff */
[----:B------:R-:W-:Y:S05]  /*98d0*/  BRA `(.L_x_158) ;  /* 0xffffff8c00807947 */ /* 0x000fea000383ffff */
.L_x_44:
[----:B---3--:R-:W-:-:S07]  /*98e0*/  MOV R0, UR4 ;  /* 0x0000000400007c02 */ /* 0x008fce0008000f00 */
.L_x_159:
[----:B-1----:R1:W2:Y:S02]  /*98f0*/  SYNCS.PHASECHK.TRANS64.TRYWAIT P0, [R0+URZ], R3 ;  /* 0x00000003000075a7 */ /* 0x0022a400080011ff */
[----:B--2---:R-:W-:Y:S05]  /*9900*/  @!P0 NANOSLEEP.SYNCS 0x989680 ;  /* 0x009896800000895d */ /* 0x004fea0003900000 */
[----:B------:R-:W2:Y:S02]  /*9910*/  @!P0 SYNCS.PHASECHK.TRANS64 P0, [R0+URZ], R3 ;  /* 0x00000003000085a7 */ /* 0x000ea400080010ff */
[----:B--2---:R-:W-:Y:S05]  /*9920*/  @!P0 BRA `(.L_x_159) ;  /* 0xfffffffc00f08947 */ /* 0x004fea000383ffff */
[----:B------:R-:W-:Y:S05]  /*9930*/  BRA `(.L_x_160) ;  /* 0xffffff8c008c7947 */ /* 0x000fea000383ffff */
.L_x_45:
[----:B---3--:R-:W-:-:S07]  /*9940*/  MOV R0, UR4 ;  /* 0x0000000400007c02 */ /* 0x008fce0008000f00 */
.L_x_161:
[----:B-1----:R1:W2:Y:S02]  /*9950*/  SYNCS.PHASECHK.TRANS64.TRYWAIT P0, [R0+URZ], R3 ;  /* 0x00000003000075a7 */ /* 0x0022a400080011ff */
[----:B--2---:R-:W-:Y:S05]  /*9960*/  @!P0 NANOSLEEP.SYNCS 0x989680 ;  /* 0x009896800000895d */ /* 0x004fea0003900000 */
[----:B------:R-:W2:Y:S02]  /*9970*/  @!P0 SYNCS.PHASECHK.TRANS64 P0, [R0+URZ], R3 ;  /* 0x00000003000085a7 */ /* 0x000ea400080010ff */
[----:B--2---:R-:W-:Y:S05]  /*9980*/  @!P0 BRA `(.L_x_161) ;  /* 0xfffffffc00f08947 */ /* 0x004fea000383ffff */
[----:B------:R-:W-:Y:S05]  /*9990*/  BRA `(.L_x_162) ;  /* 0xffffff8c00987947 */ /* 0x000fea000383ffff */
.L_x_46:
[----:B---3--:R-:W-:-:S07]  /*99a0*/  MOV R0, UR4 ;  /* 0x0000000400007c02 */ /* 0x008fce0008000f00 */
.L_x_163:
[----:B-1----:R1:W2:Y:S02]  /*99b0*/  SYNCS.PHASECHK.TRANS64.TRYWAIT P0, [R0+URZ], R3 ;  /* 0x00000003000075a7 */ /* 0x0022a400080011ff */
[----:B--2---:R-:W-:Y:S05]  /*99c0*/  @!P0 NANOSLEEP.SYNCS 0x989680 ;  /* 0x009896800000895d */ /* 0x004fea0003900000 */
[----:B------:R-:W2:Y:S02]  /*99d0*/  @!P0 SYNCS.PHASECHK.TRANS64 P0, [R0+URZ], R3 ;  /* 0x00000003000085a7 */ /* 0x000ea400080010ff */
[----:B--2---:R-:W-:Y:S05]  /*99e0*/  @!P0 BRA `(.L_x_163) ;  /* 0xfffffffc00f08947 */ /* 0x004fea000383ffff */
[----:B------:R-:W-:Y:S05]  /*99f0*/  BRA `(.L_x_164) ;  /* 0xffffff8c00a47947 */ /* 0x000fea000383ffff */
.L_x_47:
[----:B---3--:R-:W-:-:S07]  /*9a00*/  MOV R0, UR4 ;  /* 0x0000000400007c02 */ /* 0x008fce0008000f00 */
.L_x_165:
[----:B-1----:R1:W2:Y:S02]  /*9a10*/  SYNCS.PHASECHK.TRANS64.TRYWAIT P0, [R0+URZ], R3 ;  /* 0x00000003000075a7 */ /* 0x0022a400080011ff */
[----:B--2---:R-:W-:Y:S05]  /*9a20*/  @!P0 NANOSLEEP.SYNCS 0x989680 ;  /* 0x009896800000895d */ /* 0x004fea0003900000 */
[----:B------:R-:W2:Y:S02]  /*9a30*/  @!P0 SYNCS.PHASECHK.TRANS64 P0, [R0+URZ], R3 ;  /* 0x00000003000085a7 */ /* 0x000ea400080010ff */
[----:B--2---:R-:W-:Y:S05]  /*9a40*/  @!P0 BRA `(.L_x_165) ;  /* 0xfffffffc00f08947 */ /* 0x004fea000383ffff */
[----:B------:R-:W-:Y:S05]  /*9a50*/  BRA `(.L_x_166) ;  /* 0xffffff8c00b07947 */ /* 0x000fea000383ffff */
.L_x_48:
[----:B---3--:R-:W-:-:S07]  /*9a60*/  MOV R0, UR4 ;  /* 0x0000000400007c02 */ /* 0x008fce0008000f00 */
.L_x_167:
[----:B-1----:R1:W2:Y:S02]  /*9a70*/  SYNCS.PHASECHK.TRANS64.TRYWAIT P0, [R0+URZ], R3 ;  /* 0x00000003000075a7 */ /* 0x0022a400080011ff */
[----:B--2---:R-:W-:Y:S05]  /*9a80*/  @!P0 NANOSLEEP.SYNCS 0x989680 ;  /* 0x009896800000895d */ /* 0x004fea0003900000 */
[----:B------:R-:W2:Y:S02]  /*9a90*/  @!P0 SYNCS.PHASECHK.TRANS64 P0, [R0+URZ], R3 ;  /* 0x00000003000085a7 */ /* 0x000ea400080010ff */
[----:B--2---:R-:W-:Y:S05]  /*9aa0*/  @!P0 BRA `(.L_x_167) ;  /* 0xfffffffc00f08947 */ /* 0x004fea000383ffff */
[----:B------:R-:W-:Y:S05]  /*9ab0*/  BRA `(.L_x_168) ;  /* 0xffffff8c00bc7947 */ /* 0x000fea000383ffff */
.L_x_49:
[----:B---3--:R-:W-:-:S07]  /*9ac0*/  MOV R0, UR4 ;  /* 0x0000000400007c02 */ /* 0x008fce0008000f00 */
.L_x_169:
[----:B-1----:R1:W2:Y:S02]  /*9ad0*/  SYNCS.PHASECHK.TRANS64.TRYWAIT P0, [R0+URZ], R3 ;  /* 0x00000003000075a7 */ /* 0x0022a400080011ff */
[----:B--2---:R-:W-:Y:S05]  /*9ae0*/  @!P0 NANOSLEEP.SYNCS 0x989680 ;  /* 0x009896800000895d */ /* 0x004fea0003900000 */
[----:B------:R-:W2:Y:S02]  /*9af0*/  @!P0 SYNCS.PHASECHK.TRANS64 P0, [R0+URZ], R3 ;  /* 0x00000003000085a7 */ /* 0x000ea400080010ff */
[----:B--2---:R-:W-:Y:S05]  /*9b00*/  @!P0 BRA `(.L_x_169) ;  /* 0xfffffffc00f08947 */ /* 0x004fea000383ffff */
[----:B------:R-:W-:Y:S05]  /*9b10*/  BRA `(.L_x_170) ;  /* 0xffffff8c00c87947 */ /* 0x000fea000383ffff */
.L_x_52:
[----:B-1----:R1:W2:Y:S02]  /*9b20*/  SYNCS.PHASECHK.TRANS64.TRYWAIT P0, [R0+URZ+0x130], R4 ;  /* 0x00013004000075a7 */ /* 0x0022a400080011ff */
[----:B--2---:R-:W-:Y:S05]  /*9b30*/  @!P0 NANOSLEEP.SYNCS 0x989680 ;  /* 0x009896800000895d */ /* 0x004fea0003900000 */
[----:B------:R-:W2:Y:S02]  /*9b40*/  @!P0 SYNCS.PHASECHK.TRANS64 P0, [R0+URZ+0x130], R4 ;  /* 0x00013004000085a7 */ /* 0x000ea400080010ff */
[----:B--2---:R-:W-:Y:S05]  /*9b50*/  @!P0 BRA `(.L_x_52) ;  /* 0xfffffffc00f08947 */ /* 0x004fea000383ffff */
[----:B------:R-:W-:Y:S05]  /*9b60*/  BRA `(.L_x_171) ;  /* 0xffffff9000287947 */ /* 0x000fea000383ffff */
.L_x_53:
[----:B------:R-:W-:-:S07]  /*9b70*/  MOV R0, UR5 ;  /* 0x0000000500007c02 */ /* 0x000fce0008000f00 */
.L_x_172:
[----:B-1----:R1:W2:Y:S02]  /*9b80*/  SYNCS.PHASECHK.TRANS64.TRYWAIT P0, [R0+URZ+0xe0], R5 ;  /* 0x0000e005000075a7 */ /* 0x0022a400080011ff */
[----:B--2---:R-:W-:Y:S05]  /*9b90*/  @!P0 NANOSLEEP.SYNCS 0x989680 ;  /* 0x009896800000895d */ /* 0x004fea0003900000 */
[----:B------:R-:W2:Y:S02]  /*9ba0*/  @!P0 SYNCS.PHASECHK.TRANS64 P0, [R0+URZ+0xe0], R5 ;  /* 0x0000e005000085a7 */ /* 0x000ea400080010ff */
[----:B--2---:R-:W-:Y:S05]  /*9bb0*/  @!P0 BRA `(.L_x_172) ;  /* 0xfffffffc00f08947 */ /* 0x004fea000383ffff */
[----:B------:R-:W-:Y:S05]  /*9bc0*/  BRA `(.L_x_173) ;  /* 0xffffff9000387947 */ /* 0x000fea000383ffff */
.L_x_54:
[----:B-1----:R1:W2:Y:S02]  /*9bd0*/  SYNCS.PHASECHK.TRANS64.TRYWAIT P1, [R0+URZ+0xd0], R4 ;  /* 0x0000d004000075a7 */ /* 0x0022a400080211ff */
[----:B--2---:R-:W-:Y:S05]  /*9be0*/  @!P1 NANOSLEEP.SYNCS 0x989680 ;  /* 0x009896800000995d */ /* 0x004fea0003900000 */
[----:B------:R-:W2:Y:S02]  /*9bf0*/  @!P1 SYNCS.PHASECHK.TRANS64 P1, [R0+URZ+0xd0], R4 ;  /* 0x0000d004000095a7 */ /* 0x000ea400080210ff */
[----:B--2---:R-:W-:Y:S05]  /*9c00*/  @!P1 BRA `(.L_x_54) ;  /* 0xfffffffc00f09947 */ /* 0x004fea000383ffff */
[----:B------:R-:W-:Y:S05]  /*9c10*/  BRA `(.L_x_174) ;  /* 0xffffff9000687947 */ /* 0x000fea000383ffff */
.L_x_57:
[----:B------:R-:W-:-:S07]  /*9c20*/  MOV R0, UR5 ;  /* 0x0000000500007c02 */ /* 0x000fce0008000f00 */
.L_x_175:
[----:B-1----:R1:W2:Y:S02]  /*9c30*/  SYNCS.PHASECHK.TRANS64.TRYWAIT P0, [R0+URZ+0xe0], R2 ;  /* 0x0000e002000075a7 */ /* 0x0022a400080011ff */
[----:B--2---:R-:W-:Y:S05]  /*9c40*/  @!P0 NANOSLEEP.SYNCS 0x989680 ;  /* 0x009896800000895d */ /* 0x004fea0003900000 */
[----:B------:R-:W2:Y:S02]  /*9c50*/  @!P0 SYNCS.PHASECHK.TRANS64 P0, [R0+URZ+0xe0], R2 ;  /* 0x0000e002000085a7 */ /* 0x000ea400080010ff */
[----:B--2---:R-:W-:Y:S05]  /*9c60*/  @!P0 BRA `(.L_x_175) ;  /* 0xfffffffc00f08947 */ /* 0x004fea000383ffff */
[----:B------:R-:W-:Y:S05]  /*9c70*/  BRA `(.L_x_56) ;  /* 0xffffff9000bc7947 */ /* 0x000fea000383ffff */
.L_x_66:
[----:B-1----:R-:W-:-:S04]  /*9c80*/  MOV R4, UR6 ;  /* 0x0000000600047c02 */ /* 0x002fc80008000f00 */
[----:B------:R1:W2:Y:S03]  /*9c90*/  SYNCS.PHASECHK.TRANS64.TRYWAIT P0, [R4+URZ+0x8], R5 ;  /* 0x00000805040075a7 */ /* 0x0002a600080011ff */
[----:B--2---:R-:W-:Y:S05]  /*9ca0*/  @!P0 NANOSLEEP.SYNCS 0x989680 ;  /* 0x009896800000895d */ /* 0x004fea0003900000 */
[----:B------:R-:W2:Y:S02]  /*9cb0*/  @!P0 SYNCS.PHASECHK.TRANS64 P0, [R4+URZ+0x8], R5 ;  /* 0x00000805040085a7 */ /* 0x000ea400080010ff */
[----:B--2---:R-:W-:Y:S05]  /*9cc0*/  @!P0 BRA `(.L_x_66) ;  /* 0xfffffffc00ec8947 */ /* 0x004fea000383ffff */
[----:B------:R-:W-:Y:S05]  /*9cd0*/  BRA `(.L_x_65) ;  /* 0xffffff9400707947 */ /* 0x000fea000383ffff */
.L_x_68:
[----:B------:R-:W-:Y:S01]  /*9ce0*/  BSSY B0, `(.L_x_176) ;  /* 0x0000006000007945 */ /* 0x000fe20003800000 */
[----:B------:R-:W-:-:S07]  /*9cf0*/  MOV R15, 0xffffffff ;  /* 0xffffffff000f7802 */ /* 0x000fce0000000f00 */
[----:B-1---5:R-:W-:Y:S05]  /*9d00*/  WARPSYNC.COLLECTIVE R15, `(.L_x_177) ;  /* 0x000000000f0c7348 */ /* 0x022fea0003c00000 */
[----:B------:R-:W-:Y:S02]  /*9d10*/  ELECT P6, UR79, PT ;  /* 0x00000000004f782f */ /* 0x000fe400038c0000 */
[----:B------:R-:W-:Y:S01]  /*9d20*/  MOV R14, UR79 ;  /* 0x0000004f000e7c02 */ /* 0x000fe20008000f00 */
[----:B-1---5:R-:W-:Y:S10]  /*9d30*/  ENDCOLLECTIVE ;  /* 0x000000000000791b */ /* 0x022ff40003800000 */
.L_x_177:
[----:B------:R-:W-:Y:S05]  /*9d40*/  BSYNC B0 ;  /* 0x0000000000007941 */ /* 0x000fea0003800000 */
.L_x_176:
[----:B------:R-:W-:Y:S05]  /*9d50*/  BRA `(.L_x_178) ;  /* 0xffffff9400a07947 */ /* 0x000fea000383ffff */
.L_x_70:
[----:B-1----:R-:W-:-:S04]  /*9d60*/  MOV R2, UR6 ;  /* 0x0000000600027c02 */ /* 0x002fc80008000f00 */
[----:B------:R1:W2:Y:S03]  /*9d70*/  SYNCS.PHASECHK.TRANS64.TRYWAIT P0, [R2+URZ+0x8], R3 ;  /* 0x00000803020075a7 */ /* 0x0002a600080011ff */
[----:B--2---:R-:W-:Y:S05]  /*9d80*/  @!P0 NANOSLEEP.SYNCS 0x989680 ;  /* 0x009896800000895d */ /* 0x004fea0003900000 */
[----:B------:R-:W2:Y:S02]  /*9d90*/  @!P0 SYNCS.PHASECHK.TRANS64 P0, [R2+URZ+0x8], R3 ;  /* 0x00000803020085a7 */ /* 0x000ea400080010ff */
[----:B--2---:R-:W-:Y:S05]  /*9da0*/  @!P0 BRA `(.L_x_70) ;  /* 0xfffffffc00ec8947 */ /* 0x004fea000383ffff */
[----:B------:R-:W-:Y:S05]  /*9db0*/  BRA `(.L_x_69) ;  /* 0xffffff9400a47947 */ /* 0x000fea000383ffff */
.L_x_71:
[----:B-1----:R1:W2:Y:S02]  /*9dc0*/  SYNCS.PHASECHK.TRANS64.TRYWAIT P0, [R0+URZ+0xd0], R4 ;  /* 0x0000d004000075a7 */ /* 0x0022a400080011ff */
[----:B--2---:R-:W-:Y:S05]  /*9dd0*/  @!P0 NANOSLEEP.SYNCS 0x989680 ;  /* 0x009896800000895d */ /* 0x004fea0003900000 */
[----:B------:R-:W2:Y:S02]  /*9de0*/  @!P0 SYNCS.PHASECHK.TRANS64 P0, [R0+URZ+0xd0], R4 ;  /* 0x0000d004000085a7 */ /* 0x000ea400080010ff */
[----:B--2---:R-:W-:Y:S05]  /*9df0*/  @!P0 BRA `(.L_x_71) ;  /* 0xfffffffc00f08947 */ /* 0x004fea000383ffff */
[----:B------:R-:W-:Y:S05]  /*9e00*/  BRA `(.L_x_179) ;  /* 0xffffff9800907947 */ /* 0x000fea000383ffff */
.L_x_73:
[----:B------:R-:W-:-:S07]  /*9e10*/  MOV R0, UR9 ;  /* 0x0000000900007c02 */ /* 0x000fce0008000f00 */
.L_x_180:
[----:B-1----:R1:W2:Y:S02]  /*9e20*/  SYNCS.PHASECHK.TRANS64.TRYWAIT P0, [R0+URZ+0x110], R4 ;  /* 0x00011004000075a7 */ /* 0x0022a400080011ff */
[----:B--2---:R-:W-:Y:S05]  /*9e30*/  @!P0 NANOSLEEP.SYNCS 0x989680 ;  /* 0x009896800000895d */ /* 0x004fea0003900000 */
[----:B------:R-:W2:Y:S02]  /*9e40*/  @!P0 SYNCS.PHASECHK.TRANS64 P0, [R0+URZ+0x110], R4 ;  /* 0x00011004000085a7 */ /* 0x000ea400080010ff */
[----:B--2---:R-:W-:Y:S05]  /*9e50*/  @!P0 BRA `(.L_x_180) ;  /* 0xfffffffc00f08947 */ /* 0x004fea000383ffff */
[----:B------:R-:W-:Y:S05]  /*9e60*/  BRA `(.L_x_181) ;  /* 0xffffff9800dc7947 */ /* 0x000fea000383ffff */
.L_x_76:
[----:B------:R-:W-:Y:S07]  /*9e70*/  MOV R0, UR8 ;  /* 0x0000000800007c02 */ /* 0x000fee0008000f00 */
.L_x_182:
[----:B-1----:R1:W2:Y:S02]  /*9e80*/  SYNCS.PHASECHK.TRANS64.TRYWAIT P0, [R0+URZ], R4 ;  /* 0x00000004000075a7 */ /* 0x0022a400080011ff */
[----:B--2---:R-:W-:Y:S05]  /*9e90*/  @!P0 NANOSLEEP.SYNCS 0x989680 ;  /* 0x009896800000895d */ /* 0x004fea0003900000 */
[----:B------:R-:W2:Y:S02]  /*9ea0*/  @!P0 SYNCS.PHASECHK.TRANS64 P0, [R0+URZ], R4 ;  /* 0x00000004000085a7 */ /* 0x000ea400080010ff */
[----:B--2---:R-:W-:Y:S05]  /*9eb0*/  @!P0 BRA `(.L_x_182) ;  /* 0xfffffffc00f08947 */ /* 0x004fea000383ffff */
[----:B------:R-:W-:Y:S05]  /*9ec0*/  BRA `(.L_x_75) ;  /* 0xffffff9800f07947 */ /* 0x000fea000383ffff */
.L_x_80:
[----:B-1----:R-:W-:-:S07]  /*9ed0*/  MOV R0, UR8 ;  /* 0x0000000800007c02 */ /* 0x002fce0008000f00 */
.L_x_183:
[----:B-1----:R1:W2:Y:S02]  /*9ee0*/  SYNCS.PHASECHK.TRANS64.TRYWAIT P0, [R0+URZ], R2 ;  /* 0x00000002000075a7 */ /* 0x0022a400080011ff */
[----:B--2---:R-:W-:Y:S05]  /*9ef0*/  @!P0 NANOSLEEP.SYNCS 0x989680 ;  /* 0x009896800000895d */ /* 0x004fea0003900000 */
[----:B------:R-:W2:Y:S02]  /*9f00*/  @!P0 SYNCS.PHASECHK.TRANS64 P0, [R0+URZ], R2 ;  /* 0x00000002000085a7 */ /* 0x000ea400080010ff */
[----:B--2---:R-:W-:Y:S05]  /*9f10*/  @!P0 BRA `(.L_x_183) ;  /* 0xfffffffc00f08947 */ /* 0x004fea000383ffff */
[----:B------:R-:W-:Y:S05]  /*9f20*/  BRA `(.L_x_184) ;  /* 0xffffff9c00e47947 */ /* 0x000fea000383ffff */
.L_x_81:
[----:B------:R-:W-:-:S07]  /*9f30*/  MOV R0, UR8 ;  /* 0x0000000800007c02 */ /* 0x000fce0008000f00 */
.L_x_185:
[----:B-1----:R1:W2:Y:S02]  /*9f40*/  SYNCS.PHASECHK.TRANS64.TRYWAIT P0, [R0+URZ], R3 ;  /* 0x00000003000075a7 */ /* 0x0022a400080011ff */
[----:B--2---:R-:W-:Y:S05]  /*9f50*/  @!P0 NANOSLEEP.SYNCS 0x989680 ;  /* 0x009896800000895d */ /* 0x004fea0003900000 */
[----:B------:R-:W2:Y:S02]  /*9f60*/  @!P0 SYNCS.PHASECHK.TRANS64 P0, [R0+URZ], R3 ;  /* 0x00000003000085a7 */ /* 0x000ea400080010ff */
[----:B--2---:R-:W-:Y:S05]  /*9f70*/  @!P0 BRA `(.L_x_185) ;  /* 0xfffffffc00f08947 */ /* 0x004fea000383ffff */
[----:B------:R-:W-:Y:S05]  /*9f80*/  BRA `(.L_x_186) ;  /* 0xffffff9c00f07947 */ /* 0x000fea000383ffff */
.L_x_82:
[----:B------:R-:W-:-:S07]  /*9f90*/  MOV R0, UR8 ;  /* 0x0000000800007c02 */ /* 0x000fce0008000f00 */
.L_x_187:
[----:B-1----:R1:W2:Y:S02]  /*9fa0*/  SYNCS.PHASECHK.TRANS64.TRYWAIT P0, [R0+URZ], R3 ;  /* 0x00000003000075a7 */ /* 0x0022a400080011ff */
[----:B--2---:R-:W-:Y:S05]  /*9fb0*/  @!P0 NANOSLEEP.SYNCS 0x989680 ;  /* 0x009896800000895d */ /* 0x004fea0003900000 */
[----:B------:R-:W2:Y:S02]  /*9fc0*/  @!P0 SYNCS.PHASECHK.TRANS64 P0, [R0+URZ], R3 ;  /* 0x00000003000085a7 */ /* 0x000ea400080010ff */
[----:B--2---:R-:W-:Y:S05]  /*9fd0*/  @!P0 BRA `(.L_x_187) ;  /* 0xfffffffc00f08947 */ /* 0x004fea000383ffff */
[----:B------:R-:W-:Y:S05]  /*9fe0*/  BRA `(.L_x_188) ;  /* 0xffffff9c00fc7947 */ /* 0x000fea000383ffff */
.L_x_85:
[----:B------:R-:W-:-:S07]  /*9ff0*/  MOV R0, UR7 ;  /* 0x0000000700007c02 */ /* 0x000fce0008000f00 */
.L_x_189:
[----:B-1----:R1:W2:Y:S02]  /*a000*/  SYNCS.PHASECHK.TRANS64.TRYWAIT P1, [R0+URZ+0x150], R2 ;  /* 0x00015002000075a7 */ /* 0x0022a400080211ff */
[----:B--2---:R-:W-:Y:S05]  /*a010*/  @!P1 NANOSLEEP.SYNCS 0x989680 ;  /* 0x009896800000995d */ /* 0x004fea0003900000 */
[----:B------:R-:W2:Y:S02]  /*a020*/  @!P1 SYNCS.PHASECHK.TRANS64 P1, [R0+URZ+0x150], R2 ;  /* 0x00015002000095a7 */ /* 0x000ea400080210ff */
[----:B--2---:R-:W-:Y:S05]  /*a030*/  @!P1 BRA `(.L_x_189) ;  /* 0xfffffffc00f09947 */ /* 0x004fea000383ffff */
[----:B------:R-:W-:Y:S05]  /*a040*/  BRA `(.L_x_190) ;  /* 0xffffffa000487947 */ /* 0x000fea000383ffff */
.L_x_90:
[----:B--2---:R2:W4:Y:S02]  /*a050*/  SYNCS.PHASECHK.TRANS64.TRYWAIT P0, [R0+URZ+0xd0], R2 ;  /* 0x0000d002000075a7 */ /* 0x00452400080011ff */
[----:B----4-:R-:W-:Y:S05]  /*a060*/  @!P0 NANOSLEEP.SYNCS 0x989680 ;  /* 0x009896800000895d */ /* 0x010fea0003900000 */
[----:B------:R-:W4:Y:S02]  /*a070*/  @!P0 SYNCS.PHASECHK.TRANS64 P0, [R0+URZ+0xd0], R2 ;  /* 0x0000d002000085a7 */ /* 0x000f2400080010ff */
[----:B----4-:R-:W-:Y:S05]  /*a080*/  @!P0 BRA `(.L_x_90) ;  /* 0xfffffffc00f08947 */ /* 0x010fea000383ffff */
[----:B------:R-:W-:Y:S05]  /*a090*/  BRA `(.L_x_191) ;  /* 0xffffffa4005c7947 */ /* 0x000fea000383ffff */
.L_x_93:
[----:B------:R-:W-:Y:S07]  /*a0a0*/  MOV R0, UR7 ;  /* 0x0000000700007c02 */ /* 0x000fee0008000f00 */
.L_x_192:
[----:B--2---:R2:W4:Y:S02]  /*a0b0*/  SYNCS.PHASECHK.TRANS64.TRYWAIT P0, [R0+URZ+0xc8], R2 ;  /* 0x0000c802000075a7 */ /* 0x00452400080011ff */
[----:B----4-:R-:W-:Y:S05]  /*a0c0*/  @!P0 NANOSLEEP.SYNCS 0x989680 ;  /* 0x009896800000895d */ /* 0x010fea0003900000 */
[----:B------:R-:W4:Y:S02]  /*a0d0*/  @!P0 SYNCS.PHASECHK.TRANS64 P0, [R0+URZ+0xc8], R2 ;  /* 0x0000c802000085a7 */ /* 0x000f2400080010ff */
[----:B----4-:R-:W-:Y:S05]  /*a0e0*/  @!P0 BRA `(.L_x_192) ;  /* 0xfffffffc00f08947 */ /* 0x010fea000383ffff */
[----:B------:R-:W-:Y:S05]  /*a0f0*/  BRA `(.L_x_92) ;  /* 0xffffffa8003c7947 */ /* 0x000fea000383ffff */
.L_x_96:
[----:B------:R-:W-:Y:S07]  /*a100*/  MOV R0, UR7 ;  /* 0x0000000700007c02 */ /* 0x000fee0008000f00 */
.L_x_193:
[----:B-1----:R1:W2:Y:S02]  /*a110*/  SYNCS.PHASECHK.TRANS64.TRYWAIT P0, [R0+URZ+0xa0], R14 ;  /* 0x0000a00e000075a7 */ /* 0x0022a400080011ff */
[----:B--2---:R-:W-:Y:S05]  /*a120*/  @!P0 NANOSLEEP.SYNCS 0x989680 ;  /* 0x009896800000895d */ /* 0x004fea0003900000 */
[----:B------:R-:W2:Y:S02]  /*a130*/  @!P0 SYNCS.PHASECHK.TRANS64 P0, [R0+URZ+0xa0], R14 ;  /* 0x0000a00e000085a7 */ /* 0x000ea400080010ff */
[----:B--2---:R-:W-:Y:S05]  /*a140*/  @!P0 BRA `(.L_x_193) ;  /* 0xfffffffc00f08947 */ /* 0x004fea000383ffff */
[----:B------:R-:W-:Y:S05]  /*a150*/  BRA `(.L_x_194) ;  /* 0xffffffa800b47947 */ /* 0x000fea000383ffff */
.L_x_97:
[----:B------:R-:W-:Y:S07]  /*a160*/  MOV R0, UR7 ;  /* 0x0000000700007c02 */ /* 0x000fee0008000f00 */
.L_x_195:
[----:B-1----:R1:W2:Y:S02]  /*a170*/  SYNCS.PHASECHK.TRANS64.TRYWAIT P0, [R0+URZ+0xa8], R14 ;  /* 0x0000a80e000075a7 */ /* 0x0022a400080011ff */
[----:B--2---:R-:W-:Y:S05]  /*a180*/  @!P0 NANOSLEEP.SYNCS 0x989680 ;  /* 0x009896800000895d */ /* 0x004fea0003900000 */
[----:B------:R-:W2:Y:S02]  /*a190*/  @!P0 SYNCS.PHASECHK.TRANS64 P0, [R0+URZ+0xa8], R14 ;  /* 0x0000a80e000085a7 */ /* 0x000ea400080010ff */
[----:B--2---:R-:W-:Y:S05]  /*a1a0*/  @!P0 BRA `(.L_x_195) ;  /* 0xfffffffc00f08947 */ /* 0x004fea000383ffff */
[----:B------:R-:W-:Y:S05]  /*a1b0*/  BRA `(.L_x_196) ;  /* 0xffffffa800ec7947 */ /* 0x000fea000383ffff */
.L_x_98:
[----:B------:R-:W-:Y:S07]  /*a1c0*/  MOV R0, UR7 ;  /* 0x0000000700007c02 */ /* 0x000fee0008000f00 */
.L_x_197:
[----:B-1----:R1:W2:Y:S02]  /*a1d0*/  SYNCS.PHASECHK.TRANS64.TRYWAIT P0, [R0+URZ+0xb0], R14 ;  /* 0x0000b00e000075a7 */ /* 0x0022a400080011ff */
[----:B--2---:R-:W-:Y:S05]  /*a1e0*/  @!P0 NANOSLEEP.SYNCS 0x989680 ;  /* 0x009896800000895d */ /* 0x004fea0003900000 */
[----:B------:R-:W2:Y:S02]  /*a1f0*/  @!P0 SYNCS.PHASECHK.TRANS64 P0, [R0+URZ+0xb0], R14 ;  /* 0x0000b00e000085a7 */ /* 0x000ea400080010ff */
[----:B--2---:R-:W-:Y:S05]  /*a200*/  @!P0 BRA `(.L_x_197) ;  /* 0xfffffffc00f08947 */ /* 0x004fea000383ffff */
[----:B------:R-:W-:Y:S05]  /*a210*/  BRA `(.L_x_198) ;  /* 0xffffffac00307947 */ /* 0x000fea000383ffff */
.L_x_99:
[----:B------:R-:W-:Y:S07]  /*a220*/  MOV R0, UR7 ;  /* 0x0000000700007c02 */ /* 0x000fee0008000f00 */
.L_x_199:
[----:B-1----:R1:W2:Y:S02]  /*a230*/  SYNCS.PHASECHK.TRANS64.TRYWAIT P0, [R0+URZ+0xb8], R14 ;  /* 0x0000b80e000075a7 */ /* 0x0022a400080011ff */
[----:B--2---:R-:W-:Y:S05]  /*a240*/  @!P0 NANOSLEEP.SYNCS 0x989680 ;  /* 0x009896800000895d */ /* 0x004fea0003900000 */
[----:B------:R-:W2:Y:S02]  /*a250*/  @!P0 SYNCS.PHASECHK.TRANS64 P0, [R0+URZ+0xb8], R14 ;  /* 0x0000b80e000085a7 */ /* 0x000ea400080010ff */
[----:B--2---:R-:W-:Y:S05]  /*a260*/  @!P0 BRA `(.L_x_199) ;  /* 0xfffffffc00f08947 */ /* 0x004fea000383ffff */
[----:B------:R-:W-:Y:S05]  /*a270*/  BRA `(.L_x_200) ;  /* 0xffffffac00b47947 */ /* 0x000fea000383ffff */
.L_x_101:
[----:B------:R-:W-:-:S07]  /*a280*/  MOV R0, UR7 ;  /* 0x0000000700007c02 */ /* 0x000fce0008000f00 */
.L_x_201:
[----:B-1----:R1:W4:Y:S02]  /*a290*/  SYNCS.PHASECHK.TRANS64.TRYWAIT P0, [R0+URZ+0xa0], R2 ;  /* 0x0000a002000075a7 */ /* 0x00232400080011ff */
[----:B----4-:R-:W-:Y:S05]  /*a2a0*/  @!P0 NANOSLEEP.SYNCS 0x989680 ;  /* 0x009896800000895d */ /* 0x010fea0003900000 */
[----:B------:R-:W4:Y:S02]  /*a2b0*/  @!P0 SYNCS.PHASECHK.TRANS64 P0, [R0+URZ+0xa0], R2 ;  /* 0x0000a002000085a7 */ /* 0x000f2400080010ff */
[----:B----4-:R-:W-:Y:S05]  /*a2c0*/  @!P0 BRA `(.L_x_201) ;  /* 0xfffffffc00f08947 */ /* 0x010fea000383ffff */
[----:B------:R-:W-:Y:S05]  /*a2d0*/  BRA `(.L_x_202) ;  /* 0xffffffb000247947 */ /* 0x000fea000383ffff */
.L_x_102:
[----:B-1----:R-:W-:-:S07]  /*a2e0*/  MOV R0, UR7 ;  /* 0x0000000700007c02 */ /* 0x002fce0008000f00 */
.L_x_203:
[----:B-1----:R1:W4:Y:S02]  /*a2f0*/  SYNCS.PHASECHK.TRANS64.TRYWAIT P0, [R0+URZ+0xa8], R2 ;  /* 0x0000a802000075a7 */ /* 0x00232400080011ff */
[----:B----4-:R-:W-:Y:S05]  /*a300*/  @!P0 NANOSLEEP.SYNCS 0x989680 ;  /* 0x009896800000895d */ /* 0x010fea0003900000 */
[----:B------:R-:W4:Y:S02]  /*a310*/  @!P0 SYNCS.PHASECHK.TRANS64 P0, [R0+URZ+0xa8], R2 ;  /* 0x0000a802000085a7 */ /* 0x000f2400080010ff */
[----:B----4-:R-:W-:Y:S05]  /*a320*/  @!P0 BRA `(.L_x_203) ;  /* 0xfffffffc00f08947 */ /* 0x010fea000383ffff */
[----:B------:R-:W-:Y:S05]  /*a330*/  BRA `(.L_x_204) ;  /* 0xffffffb000147947 */ /* 0x000fea000383ffff */
.L_x_103:
[----:B-1----:R-:W-:-:S07]  /*a340*/  MOV R0, UR7 ;  /* 0x0000000700007c02 */ /* 0x002fce0008000f00 */
.L_x_205:
[----:B-1----:R1:W4:Y:S02]  /*a350*/  SYNCS.PHASECHK.TRANS64.TRYWAIT P0, [R0+URZ+0xb0], R2 ;  /* 0x0000b002000075a7 */ /* 0x00232400080011ff */
[----:B----4-:R-:W-:Y:S05]  /*a360*/  @!P0 NANOSLEEP.SYNCS 0x989680 ;  /* 0x009896800000895d */ /* 0x010fea0003900000 */
[----:B------:R-:W4:Y:S02]  /*a370*/  @!P0 SYNCS.PHASECHK.TRANS64 P0, [R0+URZ+0xb0], R2 ;  /* 0x0000b002000085a7 */ /* 0x000f2400080010ff */
[----:B----4-:R-:W-:Y:S05]  /*a380*/  @!P0 BRA `(.L_x_205) ;  /* 0xfffffffc00f08947 */ /* 0x010fea000383ffff */
[----:B------:R-:W-:Y:S05]  /*a390*/  BRA `(.L_x_206) ;  /* 0xffffffb000047947 */ /* 0x000fea000383ffff */
.L_x_105:
[----:B--2---:R2:W4:Y:S02]  /*a3a0*/  SYNCS.PHASECHK.TRANS64.TRYWAIT P0, [R0+URZ+0xd0], R2 ;  /* 0x0000d002000075a7 */ /* 0x00452400080011ff */
[----:B----4-:R-:W-:Y:S05]  /*a3b0*/  @!P0 NANOSLEEP.SYNCS 0x989680 ;  /* 0x009896800000895d */ /* 0x010fea0003900000 */
[----:B------:R-:W4:Y:S02]  /*a3c0*/  @!P0 SYNCS.PHASECHK.TRANS64 P0, [R0+URZ+0xd0], R2 ;  /* 0x0000d002000085a7 */ /* 0x000f2400080010ff */
[----:B----4-:R-:W-:Y:S05]  /*a3d0*/  @!P0 BRA `(.L_x_105) ;  /* 0xfffffffc00f08947 */ /* 0x010fea000383ffff */
[----:B------:R-:W-:Y:S05]  /*a3e0*/  BRA `(.L_x_207) ;  /* 0xffffffb000cc7947 */ /* 0x000fea000383ffff */
.L_x_116:
[----:B-1----:R-:W-:Y:S04]  /*a3f0*/  MOV R2, UR48 ;  /* 0x0000003000027c02 */ /* 0x002fe80008000f00 */
[----:B------:R1:W3:Y:S03]  /*a400*/  SYNCS.PHASECHK.TRANS64.TRYWAIT P1, [R2+URZ+0x80], R3 ;  /* 0x00008003020075a7 */ /* 0x0002e600080211ff */
[----:B---3--:R-:W-:Y:S05]  /*a410*/  @!P1 NANOSLEEP.SYNCS 0x989680 ;  /* 0x009896800000995d */ /* 0x008fea0003900000 */
[----:B------:R-:W3:Y:S02]  /*a420*/  @!P1 SYNCS.PHASECHK.TRANS64 P1, [R2+URZ+0x80], R3 ;  /* 0x00008003020095a7 */ /* 0x000ee400080210ff */
[----:B---3--:R-:W-:Y:S05]  /*a430*/  @!P1 BRA `(.L_x_116) ;  /* 0xfffffffc00ec9947 */ /* 0x008fea000383ffff */
[----:B------:R-:W-:Y:S05]  /*a440*/  BRA `(.L_x_115) ;  /* 0xffffffbc00d87947 */ /* 0x000fea000383ffff */
.L_x_118:
[----:B-1----:R1:W4:Y:S02]  /*a450*/  SYNCS.PHASECHK.TRANS64.TRYWAIT P0, [R112+URZ+0xf0], R0 ;  /* 0x0000f000700075a7 */ /* 0x00232400080011ff */
[----:B----4-:R-:W-:Y:S05]  /*a460*/  @!P0 NANOSLEEP.SYNCS 0x989680 ;  /* 0x009896800000895d */ /* 0x010fea0003900000 */
[----:B------:R-:W4:Y:S02]  /*a470*/  @!P0 SYNCS.PHASECHK.TRANS64 P0, [R112+URZ+0xf0], R0 ;  /* 0x0000f000700085a7 */ /* 0x000f2400080010ff */
[----:B----4-:R-:W-:Y:S05]  /*a480*/  @!P0 BRA `(.L_x_118) ;  /* 0xfffffffc00f08947 */ /* 0x010fea000383ffff */
[----:B------:R-:W-:Y:S05]  /*a490*/  BRA `(.L_x_117) ;  /* 0xffffffc000007947 */ /* 0x000fea000383ffff */
.L_x_127:
[----:B--2---:R2:W4:Y:S02]  /*a4a0*/  SYNCS.PHASECHK.TRANS64.TRYWAIT P0, [R2+URZ+0x80], R0 ;  /* 0x00008000020075a7 */ /* 0x00452400080011ff */
[----:B----4-:R-:W-:Y:S05]  /*a4b0*/  @!P0 NANOSLEEP.SYNCS 0x989680 ;  /* 0x009896800000895d */ /* 0x010fea0003900000 */
[----:B------:R-:W4:Y:S02]  /*a4c0*/  @!P0 SYNCS.PHASECHK.TRANS64 P0, [R2+URZ+0x80], R0 ;  /* 0x00008000020085a7 */ /* 0x000f2400080010ff */
[----:B----4-:R-:W-:Y:S05]  /*a4d0*/  @!P0 BRA `(.L_x_127) ;  /* 0xfffffffc00f08947 */ /* 0x010fea000383ffff */
[----:B------:R-:W-:Y:S05]  /*a4e0*/  BRA `(.L_x_126) ;  /* 0xffffffc800dc7947 */ /* 0x000fea000383ffff */
.L_x_135:
[----:B--2---:R2:W4:Y:S02]  /*a4f0*/  SYNCS.PHASECHK.TRANS64.TRYWAIT P0, [R0+URZ+0x80], R6 ;  /* 0x00008006000075a7 */ /* 0x00452400080011ff */
[----:B----4-:R-:W-:Y:S05]  /*a500*/  @!P0 NANOSLEEP.SYNCS 0x989680 ;  /* 0x009896800000895d */ /* 0x010fea0003900000 */
[----:B------:R-:W4:Y:S02]  /*a510*/  @!P0 SYNCS.PHASECHK.TRANS64 P0, [R0+URZ+0x80], R6 ;  /* 0x00008006000085a7 */ /* 0x000f2400080010ff */
[----:B----4-:R-:W-:Y:S05]  /*a520*/  @!P0 BRA `(.L_x_135) ;  /* 0xfffffffc00f08947 */ /* 0x010fea000383ffff */
[----:B------:R-:W-:Y:S05]  /*a530*/  BRA `(.L_x_134) ;  /* 0xffffffd400dc7947 */ /* 0x000fea000383ffff */
.L_x_143:
[----:B--2---:R2:W4:Y:S02]  /*a540*/  SYNCS.PHASECHK.TRANS64.TRYWAIT P0, [R0+URZ+0x80], R5 ;  /* 0x00008005000075a7 */ /* 0x00452400080011ff */
[----:B----4-:R-:W-:Y:S05]  /*a550*/  @!P0 NANOSLEEP.SYNCS 0x989680 ;  /* 0x009896800000895d */ /* 0x010fea0003900000 */
[----:B------:R-:W4:Y:S02]  /*a560*/  @!P0 SYNCS.PHASECHK.TRANS64 P0, [R0+URZ+0x80], R5 ;  /* 0x00008005000085a7 */ /* 0x000f2400080010ff */
[----:B----4-:R-:W-:Y:S05]  /*a570*/  @!P0 BRA `(.L_x_143) ;  /* 0xfffffffc00f08947 */ /* 0x010fea000383ffff */
[----:B------:R-:W-:Y:S05]  /*a580*/  BRA `(.L_x_142) ;  /* 0xffffffe000dc7947 */ /* 0x000fea000383ffff */
        .weak           $__internal_0_$__cuda_sm10x_tcgen05_guardrail_trap_col_being_dealloced_not_returned_by_alloc
        .type           $__internal_0_$__cuda_sm10x_tcgen05_guardrail_trap_col_being_dealloced_not_returned_by_alloc,@function
        .size           $__internal_0_$__cuda_sm10x_tcgen05_guardrail_trap_col_being_dealloced_not_returned_by_alloc,($__internal_1_$__cuda_sm10x_tcgen05_guardrail_trap_phase_invalid_during_alloc - $__internal_0_$__cuda_sm10x_tcgen05_guardrail_trap_col_being_dealloced_not_returned_by_alloc)
$__internal_0_$__cuda_sm10x_tcgen05_guardrail_trap_col_being_dealloced_not_returned_by_alloc:
[----:B------:R-:W-:Y:S05]  /*a590*/  BPT.TRAP 0x1 ;  /* 0x000000040000795c */ /* 0x000fea0000300000 */
[----:B------:R-:W-:-:S04]  /*a5a0*/  HFMA2 R3, -RZ, RZ, 0, 0 ;  /* 0x00000000ff037431 */ /* 0x000fc800000001ff */
[----:B------:R-:W-:Y:S05]  /*a5b0*/  RET.REL.NODEC R2 `(_ZN7cutlass13device_kernelINS_4gemm6kernel13GemmUniversalIN4cute5tupleIJiiiiEEENS1_10collective13CollectiveMmaINS1_35MainloopSm100TmaUmmaWarpSpecializedILi8ELi2ELi4ENS5_IJNS4_1CILi2EEENSA_ILi1EEESC_EEEEENS5_IJNSA_ILi256EEENSA_ILi128EEENSA_ILi64EEEEEENS_10bfloat16_tENS5_IJlSC_lEEESJ_SK_NS4_8TiledMMAINS4_8MMA_AtomIJNS4_26SM100_MMA_F16BF16_2x1SM_SSISJ_SJ_fLi256ELi128ELNS4_4UMMA5MajorE0ELSP_0ELNSO_7ScaleInE0ELSQ_0EEEEEENS4_6LayoutINS5_IJSC_SC_SC_EEENS5_IJNSA_ILi0EEESV_SV_EEEEENS5_IJNS4_10UnderscoreESY_SY_EEEEENS4_18SM100_TMA_2SM_LOADENS4_14ComposedLayoutINS4_7SwizzleILi3ELi4ELi3EEENS4_18smem_ptr_flag_bitsILi16EEENST_INS5_IJNSA_ILi8EEESH_EEENS5_IJSH_SC_EEEEEEEvNS4_8identityES11_S1B_vS1C_EENS_8epilogue10collective18CollectiveEpilogueINS1E_23Sm100TmaWarpSpecializedILi4ELi2ELi32ELb1ELb0EEEJNS5_IJSG_SG_SH_EEENS5_IJNST_ISG_SC_EENST_INSA_ILi32EEESC_EEEEESJ_SK_SJ_SK_NS1E_6fusion15FusionCallbacksIS1I_NS1O_17LinearCombinationISJ_fSJ_fLNS_15FloatRoundStyleE2EEES1J_S1N_JEEENS4_5SM1004TMEM4LOAD26SM100_TMEM_LOAD_32dp32b32xENS4_13SM90_TMA_LOADENS12_INS13_ILi2ELi4ELi3EEES16_NST_INS5_IJS17_S1L_EEENS5_IJS1L_SC_EEEEEEENS4_39AutoVectorizingCopyWithAssumedAlignmentILi128EEENS4_14SM90_TMA_STOREES23_S25_S25_EEEvvEEEEvNT_6ParamsE) ;  /* 0xffffff5802907950 */ /* 0x000fea0003c3ffff */
        .weak           $__internal_1_$__cuda_sm10x_tcgen05_guardrail_trap_phase_invalid_during_alloc
        .type           $__internal_1_$__cuda_sm10x_tcgen05_guardrail_trap_phase_invalid_during_alloc,@function
        .size           $__internal_1_$__cuda_sm10x_tcgen05_guardrail_trap_phase_invalid_during_alloc,($__internal_2_$__cuda_sm10x_tcgen05_guardrail_trap_unallocated_columns_being_dealloced - $__internal_1_$__cuda_sm10x_tcgen05_guardrail_trap_phase_invalid_during_alloc)
$__internal_1_$__cuda_sm10x_tcgen05_guardrail_trap_phase_invalid_during_alloc:
[----:B------:R-:W-:Y:S05]  /*a5c0*/  BPT.TRAP 0x1 ;  /* 0x000000040000795c */ /* 0x000fea0000300000 */
[----:B------:R-:W-:-:S04]  /*a5d0*/  MOV R3, 0x0 ;  /* 0x0000000000037802 */ /* 0x000fc80000000f00 */
[----:B------:R-:W-:Y:S05]  /*a5e0*/  RET.REL.NODEC R2 `(_ZN7cutlass13device_kernelINS_4gemm6kernel13GemmUniversalIN4cute5tupleIJiiiiEEENS1_10collective13CollectiveMmaINS1_35MainloopSm100TmaUmmaWarpSpecializedILi8ELi2ELi4ENS5_IJNS4_1CILi2EEENSA_ILi1EEESC_EEEEENS5_IJNSA_ILi256EEENSA_ILi128EEENSA_ILi64EEEEEENS_10bfloat16_tENS5_IJlSC_lEEESJ_SK_NS4_8TiledMMAINS4_8MMA_AtomIJNS4_26SM100_MMA_F16BF16_2x1SM_SSISJ_SJ_fLi256ELi128ELNS4_4UMMA5MajorE0ELSP_0ELNSO_7ScaleInE0ELSQ_0EEEEEENS4_6LayoutINS5_IJSC_SC_SC_EEENS5_IJNSA_ILi0EEESV_SV_EEEEENS5_IJNS4_10UnderscoreESY_SY_EEEEENS4_18SM100_TMA_2SM_LOADENS4_14ComposedLayoutINS4_7SwizzleILi3ELi4ELi3EEENS4_18smem_ptr_flag_bitsILi16EEENST_INS5_IJNSA_ILi8EEESH_EEENS5_IJSH_SC_EEEEEEEvNS4_8identityES11_S1B_vS1C_EENS_8epilogue10collective18CollectiveEpilogueINS1E_23Sm100TmaWarpSpecializedILi4ELi2ELi32ELb1ELb0EEEJNS5_IJSG_SG_SH_EEENS5_IJNST_ISG_SC_EENST_INSA_ILi32EEESC_EEEEESJ_SK_SJ_SK_NS1E_6fusion15FusionCallbacksIS1I_NS1O_17LinearCombinationISJ_fSJ_fLNS_15FloatRoundStyleE2EEES1J_S1N_JEEENS4_5SM1004TMEM4LOAD26SM100_TMEM_LOAD_32dp32b32xENS4_13SM90_TMA_LOADENS12_INS13_ILi2ELi4ELi3EEES16_NST_INS5_IJS17_S1L_EEENS5_IJS1L_SC_EEEEEEENS4_39AutoVectorizingCopyWithAssumedAlignmentILi128EEENS4_14SM90_TMA_STOREES23_S25_S25_EEEvvEEEEvNT_6ParamsE) ;  /* 0xffffff5802847950 */ /* 0x000fea0003c3ffff */
        .weak           $__internal_2_$__cuda_sm10x_tcgen05_guardrail_trap_unallocated_columns_being_dealloced
        .type           $__internal_2_$__cuda_sm10x_tcgen05_guardrail_trap_unallocated_columns_being_dealloced,@function
        .size           $__internal_2_$__cuda_sm10x_tcgen05_guardrail_trap_unallocated_columns_being_dealloced,(.L_x_209 - $__internal_2_$__cuda_sm10x_tcgen05_guardrail_trap_unallocated_columns_being_dealloced)
$__internal_2_$__cuda_sm10x_tcgen05_guardrail_trap_unallocated_columns_being_dealloced:
[----:B------:R-:W-:Y:S05]  /*a5f0*/  BPT.TRAP 0x1 ;  /* 0x000000040000795c */ /* 0x000fea0000300000 */
[----:B------:R-:W-:-:S04]  /*a600*/  HFMA2 R3, -RZ, RZ, 0, 0 ;  /* 0x00000000ff037431 */ /* 0x000fc800000001ff */
[----:B------:R-:W-:Y:S05]  /*a610*/  RET.REL.NODEC R2 `(_ZN7cutlass13device_kernelINS_4gemm6kernel13GemmUniversalIN4cute5tupleIJiiiiEEENS1_10collective13CollectiveMmaINS1_35MainloopSm100TmaUmmaWarpSpecializedILi8ELi2ELi4ENS5_IJNS4_1CILi2EEENSA_ILi1EEESC_EEEEENS5_IJNSA_ILi256EEENSA_ILi128EEENSA_ILi64EEEEEENS_10bfloat16_tENS5_IJlSC_lEEESJ_SK_NS4_8TiledMMAINS4_8MMA_AtomIJNS4_26SM100_MMA_F16BF16_2x1SM_SSISJ_SJ_fLi256ELi128ELNS4_4UMMA5MajorE0ELSP_0ELNSO_7ScaleInE0ELSQ_0EEEEEENS4_6LayoutINS5_IJSC_SC_SC_EEENS5_IJNSA_ILi0EEESV_SV_EEEEENS5_IJNS4_10UnderscoreESY_SY_EEEEENS4_18SM100_TMA_2SM_LOADENS4_14ComposedLayoutINS4_7SwizzleILi3ELi4ELi3EEENS4_18smem_ptr_flag_bitsILi16EEENST_INS5_IJNSA_ILi8EEESH_EEENS5_IJSH_SC_EEEEEEEvNS4_8identityES11_S1B_vS1C_EENS_8epilogue10collective18CollectiveEpilogueINS1E_23Sm100TmaWarpSpecializedILi4ELi2ELi32ELb1ELb0EEEJNS5_IJSG_SG_SH_EEENS5_IJNST_ISG_SC_EENST_INSA_ILi32EEESC_EEEEESJ_SK_SJ_SK_NS1E_6fusion15FusionCallbacksIS1I_NS1O_17LinearCombinationISJ_fSJ_fLNS_15FloatRoundStyleE2EEES1J_S1N_JEEENS4_5SM1004TMEM4LOAD26SM100_TMEM_LOAD_32dp32b32xENS4_13SM90_TMA_LOADENS12_INS13_ILi2ELi4ELi3EEES16_NST_INS5_IJS17_S1L_EEENS5_IJS1L_SC_EEEEEEENS4_39AutoVectorizingCopyWithAssumedAlignmentILi128EEENS4_14SM90_TMA_STOREES23_S25_S25_EEEvvEEEEvNT_6ParamsE) ;  /* 0xffffff5802787950 */ /* 0x000fea0003c3ffff */
.L_x_208:
[----:B------:R-:W-:-:S00]  /*a620*/  BRA `(.L_x_208) ;  /* 0xfffffffc00fc7947 */ /* 0x000fc0000383ffff */
[----:B------:R-:W-:-:S00]  /*a630*/  NOP ;  /* 0x0000000000007918 */ /* 0x000fc00000000000 */
        /* <DEDUP_REMOVED lines=12> */
.L_x_209:


//--------------------- .nv.global.init           --------------------------
	.section	.nv.global.init,"aw",@progbits
.nv.global.init:
	.type		$str$27,@object
	.size		$str$27,($str$28 - $str$27)
$str$27:
        /*0000*/ 	.byte	0x28, 0x61, 0x64, 0x64, 0x72, 0x65, 0x73, 0x73, 0x20, 0x26, 0x20, 0x6d, 0x61, 0x73, 0x6b, 0x29
        /*0010*/ 	.byte	0x20, 0x3d, 0x3d, 0x20, 0x30, 0x00
	.type		$str$28,@object
	.size		$str$28,($str$26 - $str$28)
$str$28:
        /*0016*/ 	.byte	0x2f, 0x74, 0x6d, 0x70, 0x2f, 0x63, 0x75, 0x74, 0x6c, 0x61, 0x73, 0x73, 0x5f, 0x73, 0x77, 0x65
        /*0026*/ 	.byte	0x65, 0x70, 0x5f, 0x73, 0x72, 0x63, 0x2f, 0x69, 0x6e, 0x63, 0x6c, 0x75, 0x64, 0x65, 0x2f, 0x63
        /*0036*/ 	.byte	0x75, 0x74, 0x65, 0x2f, 0x70, 0x6f, 0x69, 0x6e, 0x74, 0x65, 0x72, 0x5f, 0x66, 0x6c, 0x61, 0x67
        /*0046*/ 	.byte	0x67, 0x65, 0x64, 0x2e, 0x68, 0x70, 0x70, 0x00
	.type		$str$26,@object
	.size		$str$26,($str$25 - $str$26)
$str$26:
        /*004e*/ 	.byte	0x2f, 0x74, 0x6d, 0x70, 0x2f, 0x63, 0x75, 0x74, 0x6c, 0x61, 0x73, 0x73, 0x5f, 0x73, 0x77, 0x65
        /*005e*/ 	.byte	0x65, 0x70, 0x5f, 0x73, 0x72, 0x63, 0x2f, 0x69, 0x6e, 0x63, 0x6c, 0x75, 0x64, 0x65, 0x2f, 0x63
        /*006e*/ 	.byte	0x75, 0x74, 0x65, 0x2f, 0x61, 0x74, 0x6f, 0x6d, 0x2f, 0x63, 0x6f, 0x70, 0x79, 0x5f, 0x74, 0x72
        /*007e*/ 	.byte	0x61, 0x69, 0x74, 0x73, 0x5f, 0x73, 0x6d, 0x31, 0x30, 0x30, 0x2e, 0x68, 0x70, 0x70, 0x00
	.type		$str$25,@object
	.size		$str$25,(__unnamed_1 - $str$25)
$str$25:
        /*008d*/ 	.byte	0x28, 0x28, 0x75, 0x69, 0x6e, 0x74, 0x33, 0x32, 0x5f, 0x74, 0x28, 0x74, 0x68, 0x72, 0x65, 0x61
        /*009d*/ 	.byte	0x64, 0x49, 0x64, 0x78, 0x2e, 0x78, 0x29, 0x20, 0x2f, 0x20, 0x33, 0x32, 0x29, 0x20, 0x25, 0x20
        /*00ad*/ 	.byte	0x34, 0x29, 0x20, 0x3d, 0x3d, 0x20, 0x28, 0x28, 0x28, 0x74, 0x6d, 0x65, 0x6d, 0x5f, 0x61, 0x64
        /*00bd*/ 	.byte	0x64, 0x72, 0x20, 0x3e, 0x3e, 0x20, 0x31, 0x36, 0x29, 0x20, 0x2f, 0x20, 0x33, 0x32, 0x29, 0x20
        /*00cd*/ 	.byte	0x25, 0x20, 0x34, 0x29, 0x00
	.type		__unnamed_1,@object
	.size		__unnamed_1,(__unnamed_2 - __unnamed_1)
__unnamed_1:
        /*00d2*/ 	.byte	0x61, 0x75, 0x74, 0x6f, 0x20, 0x63, 0x75, 0x74, 0x65, 0x3a, 0x3a, 0x61, 0x73, 0x5f, 0x70, 0x6f
        /* <DEDUP_REMOVED lines=24> */
        /*0262*/ 	.byte	0x34, 0x30, 0x39, 0x36, 0x3e, 0x3e, 0x3e, 0x3e, 0x5d, 0x00
	.type		__unnamed_2,@object
	.size		__unnamed_2,(.L_2 - __unnamed_2)
__unnamed_2:
        /* <DEDUP_REMOVED lines=42> */
        /*050c*/ 	.byte	0x3e, 0x3e, 0x5d, 0x00
.L_2:


//--------------------- .nv.shared._ZN7cutlass13device_kernelINS_4gemm6kernel13GemmUniversalIN4cute5tupleIJiiiiEEENS1_10collective13CollectiveMmaINS1_35MainloopSm100TmaUmmaWarpSpecializedILi8ELi2ELi4ENS5_IJNS4_1CILi2EEENSA_ILi1EEESC_EEEEENS5_IJNSA_ILi256EEENSA_ILi128EEENSA_ILi64EEEEEENS_10bfloat16_tENS5_IJlSC_lEEESJ_SK_NS4_8TiledMMAINS4_8MMA_AtomIJNS4_26SM100_MMA_F16BF16_2x1SM_SSISJ_SJ_fLi256ELi128ELNS4_4UMMA5MajorE0ELSP_0ELNSO_7ScaleInE0ELSQ_0EEEEEENS4_6LayoutINS5_IJSC_SC_SC_EEENS5_IJNSA_ILi0EEESV_SV_EEEEENS5_IJNS4_10UnderscoreESY_SY_EEEEENS4_18SM100_TMA_2SM_LOADENS4_14ComposedLayoutINS4_7SwizzleILi3ELi4ELi3EEENS4_18smem_ptr_flag_bitsILi16EEENST_INS5_IJNSA_ILi8EEESH_EEENS5_IJSH_SC_EEEEEEEvNS4_8identityES11_S1B_vS1C_EENS_8epilogue10collective18CollectiveEpilogueINS1E_23Sm100TmaWarpSpecializedILi4ELi2ELi32ELb1ELb0EEEJNS5_IJSG_SG_SH_EEENS5_IJNST_ISG_SC_EENST_INSA_ILi32EEESC_EEEEESJ_SK_SJ_SK_NS1E_6fusion15FusionCallbacksIS1I_NS1O_17LinearCombinationISJ_fSJ_fLNS_15FloatRoundStyleE2EEES1J_S1N_JEEENS4_5SM1004TMEM4LOAD26SM100_TMEM_LOAD_32dp32b32xENS4_13SM90_TMA_LOADENS12_INS13_ILi2ELi4ELi3EEES16_NST_INS5_IJS17_S1L_EEENS5_IJS1L_SC_EEEEEEENS4_39AutoVectorizingCopyWithAssumedAlignmentILi128EEENS4_14SM90_TMA_STOREES23_S25_S25_EEEvvEEEEvNT_6ParamsE --------------------------
	.section	.nv.shared._ZN7cutlass13device_kernelINS_4gemm6kernel13GemmUniversalIN4cute5tupleIJiiiiEEENS1_10collective13CollectiveMmaINS1_35MainloopSm100TmaUmmaWarpSpecializedILi8ELi2ELi4ENS5_IJNS4_1CILi2EEENSA_ILi1EEESC_EEEEENS5_IJNSA_ILi256EEENSA_ILi128EEENSA_ILi64EEEEEENS_10bfloat16_tENS5_IJlSC_lEEESJ_SK_NS4_8TiledMMAINS4_8MMA_AtomIJNS4_26SM100_MMA_F16BF16_2x1SM_SSISJ_SJ_fLi256ELi128ELNS4_4UMMA5MajorE0ELSP_0ELNSO_7ScaleInE0ELSQ_0EEEEEENS4_6LayoutINS5_IJSC_SC_SC_EEENS5_IJNSA_ILi0EEESV_SV_EEEEENS5_IJNS4_10UnderscoreESY_SY_EEEEENS4_18SM100_TMA_2SM_LOADENS4_14ComposedLayoutINS4_7SwizzleILi3ELi4ELi3EEENS4_18smem_ptr_flag_bitsILi16EEENST_INS5_IJNSA_ILi8EEESH_EEENS5_IJSH_SC_EEEEEEEvNS4_8identityES11_S1B_vS1C_EENS_8epilogue10collective18CollectiveEpilogueINS1E_23Sm100TmaWarpSpecializedILi4ELi2ELi32ELb1ELb0EEEJNS5_IJSG_SG_SH_EEENS5_IJNST_ISG_SC_EENST_INSA_ILi32EEESC_EEEEESJ_SK_SJ_SK_NS1E_6fusion15FusionCallbacksIS1I_NS1O_17LinearCombinationISJ_fSJ_fLNS_15FloatRoundStyleE2EEES1J_S1N_JEEENS4_5SM1004TMEM4LOAD26SM100_TMEM_LOAD_32dp32b32xENS4_13SM90_TMA_LOADENS12_INS13_ILi2ELi4ELi3EEES16_NST_INS5_IJS17_S1L_EEENS5_IJS1L_SC_EEEEEEENS4_39AutoVectorizingCopyWithAssumedAlignmentILi128EEENS4_14SM90_TMA_STOREES23_S25_S25_EEEvvEEEEvNT_6ParamsE,"aw",@nobits
	.sectionflags	@""
	.align	16
	.zero		1024


//--------------------- .nv.shared.reserved.0     --------------------------
	.section	.nv.shared.reserved.0,"aw",@nobits
	.weak		__nv_reservedSMEM_offset_0_alias
	.size		__nv_reservedSMEM_offset_0_alias, 0, 64
	.other		__nv_reservedSMEM_offset_0_alias,@"STO_CUDA_RESERVED_SHARED STV_DEFAULT"
__nv_reservedSMEM_offset_0_alias:
	.zero		0
.nv.shared.reserved.0:
	.zero		64
	.weak		__nv_reservedSMEM_tcgen05_partition
	.type		__nv_reservedSMEM_tcgen05_partition,@object
	.size		__nv_reservedSMEM_tcgen05_partition,(.L_0 - __nv_reservedSMEM_tcgen05_partition)
__nv_reservedSMEM_tcgen05_partition:
	.zero		32
.L_0:


//--------------------- .nv.global                --------------------------
	.section	.nv.global,"aw",@nobits
.nv.global:
	.type		_ZN39_INTERNAL_607769bf_4_k_cu_54e5215b_79904cute1_E,@object
	.size		_ZN39_INTERNAL_607769bf_4_k_cu_54e5215b_79904cute1_E,(_ZN39_INTERNAL_607769bf_4_k_cu_54e5215b_79904cuda3std3__45__cpo6cbeginE - _ZN39_INTERNAL_607769bf_4_k_cu_54e5215b_79904cute1_E)
_ZN39_INTERNAL_607769bf_4_k_cu_54e5215b_79904cute1_E:
	.zero		1
	.type		_ZN39_INTERNAL_607769bf_4_k_cu_54e5215b_79904cuda3std3__45__cpo6cbeginE,@object
	.size		_ZN39_INTERNAL_607769bf_4_k_cu_54e5215b_79904cuda3std3__45__cpo6cbeginE,(_ZN39_INTERNAL_607769bf_4_k_cu_54e5215b_79904cuda3std3__48in_placeE - _ZN39_INTERNAL_607769bf_4_k_cu_54e5215b_79904cuda3std3__45__cpo6cbeginE)
_ZN39_INTERNAL_607769bf_4_k_cu_54e5215b_79904cuda3std3__45__cpo6cbeginE:
	.zero		1
	.type		_ZN39_INTERNAL_607769bf_4_k_cu_54e5215b_79904cuda3std3__48in_placeE,@object
	.size		_ZN39_INTERNAL_607769bf_4_k_cu_54e5215b_79904cuda3std3__48in_placeE,(_ZN39_INTERNAL_607769bf_4_k_cu_54e5215b_79904cuda3std6ranges3__45__cpo9iter_moveE - _ZN39_INTERNAL_607769bf_4_k_cu_54e5215b_79904cuda3std3__48in_placeE)
_ZN39_INTERNAL_607769bf_4_k_cu_54e5215b_79904cuda3std3__48in_placeE:
	.zero		1
	.type		_ZN39_INTERNAL_607769bf_4_k_cu_54e5215b_79904cuda3std6ranges3__45__cpo9iter_moveE,@object
	.size		_ZN39_INTERNAL_607769bf_4_k_cu_54e5215b_79904cuda3std6ranges3__45__cpo9iter_moveE,(_ZN39_INTERNAL_607769bf_4_k_cu_54e5215b_79904cuda3std3__45__cpo5beginE - _ZN39_INTERNAL_607769bf_4_k_cu_54e5215b_79904cuda3std6ranges3__45__cpo9iter_moveE)
_ZN39_INTERNAL_607769bf_4_k_cu_54e5215b_79904cuda3std6ranges3__45__cpo9iter_moveE:
	.zero		1
	.type		_ZN39_INTERNAL_607769bf_4_k_cu_54e5215b_79904cuda3std3__45__cpo5beginE,@object
	.size		_ZN39_INTERNAL_607769bf_4_k_cu_54e5215b_79904cuda3std3__45__cpo5beginE,(_ZN39_INTERNAL_607769bf_4_k_cu_54e5215b_79904cuda3std3__441_GLOBAL__N__607769bf_4_k_cu_54e5215b_79906ignoreE - _ZN39_INTERNAL_607769bf_4_k_cu_54e5215b_79904cuda3std3__45__cpo5beginE)
_ZN39_INTERNAL_607769bf_4_k_cu_54e5215b_79904cuda3std3__45__cpo5beginE:
	.zero		1
	.type		_ZN39_INTERNAL_607769bf_4_k_cu_54e5215b_79904cuda3std3__441_GLOBAL__N__607769bf_4_k_cu_54e5215b_79906ignoreE,@object
	.size		_ZN39_INTERNAL_607769bf_4_k_cu_54e5215b_79904cuda3std3__441_GLOBAL__N__607769bf_4_k_cu_54e5215b_79906ignoreE,(_ZN39_INTERNAL_607769bf_4_k_cu_54e5215b_79904cute7productE - _ZN39_INTERNAL_607769bf_4_k_cu_54e5215b_79904cuda3std3__441_GLOBAL__N__607769bf_4_k_cu_54e5215b_79906ignoreE)
_ZN39_INTERNAL_607769bf_4_k_cu_54e5215b_79904cuda3std3__441_GLOBAL__N__607769bf_4_k_cu_54e5215b_79906ignoreE:
	.zero		1
	.type		_ZN39_INTERNAL_607769bf_4_k_cu_54e5215b_79904cute7productE,@object
	.size		_ZN39_INTERNAL_607769bf_4_k_cu_54e5215b_79904cute7productE,(_ZN39_INTERNAL_607769bf_4_k_cu_54e5215b_79904cuda3std3__45__cpo3endE - _ZN39_INTERNAL_607769bf_4_k_cu_54e5215b_79904cute7productE)
_ZN39_INTERNAL_607769bf_4_k_cu_54e5215b_79904cute7productE:
	.zero		1
	.type		_ZN39_INTERNAL_607769bf_4_k_cu_54e5215b_79904cuda3std3__45__cpo3endE,@object
	.size		_ZN39_INTERNAL_607769bf_4_k_cu_54e5215b_79904cuda3std3__45__cpo3endE,(_ZN39_INTERNAL_607769bf_4_k_cu_54e5215b_79904cuda3std3__419piecewise_constructE - _ZN39_INTERNAL_607769bf_4_k_cu_54e5215b_79904cuda3std3__45__cpo3endE)
_ZN39_INTERNAL_607769bf_4_k_cu_54e5215b_79904cuda3std3__45__cpo3endE:
	.zero		1
	.type		_ZN39_INTERNAL_607769bf_4_k_cu_54e5215b_79904cuda3std3__419piecewise_constructE,@object
	.size		_ZN39_INTERNAL_607769bf_4_k_cu_54e5215b_79904cuda3std3__419piecewise_constructE,(_ZN39_INTERNAL_607769bf_4_k_cu_54e5215b_79904cuda3std3__45__cpo4cendE - _ZN39_INTERNAL_607769bf_4_k_cu_54e5215b_79904cuda3std3__419piecewise_constructE)
_ZN39_INTERNAL_607769bf_4_k_cu_54e5215b_79904cuda3std3__419piecewise_constructE:
	.zero		1
	.type		_ZN39_INTERNAL_607769bf_4_k_cu_54e5215b_79904cuda3std3__45__cpo4cendE,@object
	.size		_ZN39_INTERNAL_607769bf_4_k_cu_54e5215b_79904cuda3std3__45__cpo4cendE,(_ZN39_INTERNAL_607769bf_4_k_cu_54e5215b_79904cuda3std6ranges3__45__cpo4swapE - _ZN39_INTERNAL_607769bf_4_k_cu_54e5215b_79904cuda3std3__45__cpo4cendE)
_ZN39_INTERNAL_607769bf_4_k_cu_54e5215b_79904cuda3std3__45__cpo4cendE:
	.zero		1
	.type		_ZN39_INTERNAL_607769bf_4_k_cu_54e5215b_79904cuda3std6ranges3__45__cpo4swapE,@object
	.size		_ZN39_INTERNAL_607769bf_4_k_cu_54e5215b_79904cuda3std6ranges3__45__cpo4swapE,(.L_10 - _ZN39_INTERNAL_607769bf_4_k_cu_54e5215b_79904cuda3std6ranges3__45__cpo4swapE)
_ZN39_INTERNAL_607769bf_4_k_cu_54e5215b_79904cuda3std6ranges3__45__cpo4swapE:
	.zero		1
.L_10:


//--------------------- .nv.constant0._ZN7cutlass13device_kernelINS_4gemm6kernel13GemmUniversalIN4cute5tupleIJiiiiEEENS1_10collective13CollectiveMmaINS1_35MainloopSm100TmaUmmaWarpSpecializedILi8ELi2ELi4ENS5_IJNS4_1CILi2EEENSA_ILi1EEESC_EEEEENS5_IJNSA_ILi256EEENSA_ILi128EEENSA_ILi64EEEEEENS_10bfloat16_tENS5_IJlSC_lEEESJ_SK_NS4_8TiledMMAINS4_8MMA_AtomIJNS4_26SM100_MMA_F16BF16_2x1SM_SSISJ_SJ_fLi256ELi128ELNS4_4UMMA5MajorE0ELSP_0ELNSO_7ScaleInE0ELSQ_0EEEEEENS4_6LayoutINS5_IJSC_SC_SC_EEENS5_IJNSA_ILi0EEESV_SV_EEEEENS5_IJNS4_10UnderscoreESY_SY_EEEEENS4_18SM100_TMA_2SM_LOADENS4_14ComposedLayoutINS4_7SwizzleILi3ELi4ELi3EEENS4_18smem_ptr_flag_bitsILi16EEENST_INS5_IJNSA_ILi8EEESH_EEENS5_IJSH_SC_EEEEEEEvNS4_8identityES11_S1B_vS1C_EENS_8epilogue10collective18CollectiveEpilogueINS1E_23Sm100TmaWarpSpecializedILi4ELi2ELi32ELb1ELb0EEEJNS5_IJSG_SG_SH_EEENS5_IJNST_ISG_SC_EENST_INSA_ILi32EEESC_EEEEESJ_SK_SJ_SK_NS1E_6fusion15FusionCallbacksIS1I_NS1O_17LinearCombinationISJ_fSJ_fLNS_15FloatRoundStyleE2EEES1J_S1N_JEEENS4_5SM1004TMEM4LOAD26SM100_TMEM_LOAD_32dp32b32xENS4_13SM90_TMA_LOADENS12_INS13_ILi2ELi4ELi3EEES16_NST_INS5_IJS17_S1L_EEENS5_IJS1L_SC_EEEEEEENS4_39AutoVectorizingCopyWithAssumedAlignmentILi128EEENS4_14SM90_TMA_STOREES23_S25_S25_EEEvvEEEEvNT_6ParamsE --------------------------
	.section	.nv.constant0._ZN7cutlass13device_kernelINS_4gemm6kernel13GemmUniversalIN4cute5tupleIJiiiiEEENS1_10collective13CollectiveMmaINS1_35MainloopSm100TmaUmmaWarpSpecializedILi8ELi2ELi4ENS5_IJNS4_1CILi2EEENSA_ILi1EEESC_EEEEENS5_IJNSA_ILi256EEENSA_ILi128EEENSA_ILi64EEEEEENS_10bfloat16_tENS5_IJlSC_lEEESJ_SK_NS4_8TiledMMAINS4_8MMA_AtomIJNS4_26SM100_MMA_F16BF16_2x1SM_SSISJ_SJ_fLi256ELi128ELNS4_4UMMA5MajorE0ELSP_0ELNSO_7ScaleInE0ELSQ_0EEEEEENS4_6LayoutINS5_IJSC_SC_SC_EEENS5_IJNSA_ILi0EEESV_SV_EEEEENS5_IJNS4_10UnderscoreESY_SY_EEEEENS4_18SM100_TMA_2SM_LOADENS4_14ComposedLayoutINS4_7SwizzleILi3ELi4ELi3EEENS4_18smem_ptr_flag_bitsILi16EEENST_INS5_IJNSA_ILi8EEESH_EEENS5_IJSH_SC_EEEEEEEvNS4_8identityES11_S1B_vS1C_EENS_8epilogue10collective18CollectiveEpilogueINS1E_23Sm100TmaWarpSpecializedILi4ELi2ELi32ELb1ELb0EEEJNS5_IJSG_SG_SH_EEENS5_IJNST_ISG_SC_EENST_INSA_ILi32EEESC_EEEEESJ_SK_SJ_SK_NS1E_6fusion15FusionCallbacksIS1I_NS1O_17LinearCombinationISJ_fSJ_fLNS_15FloatRoundStyleE2EEES1J_S1N_JEEENS4_5SM1004TMEM4LOAD26SM100_TMEM_LOAD_32dp32b32xENS4_13SM90_TMA_LOADENS12_INS13_ILi2ELi4ELi3EEES16_NST_INS5_IJS17_S1L_EEENS5_IJS1L_SC_EEEEEEENS4_39AutoVectorizingCopyWithAssumedAlignmentILi128EEENS4_14SM90_TMA_STOREES23_S25_S25_EEEvvEEEEvNT_6ParamsE,"a",@progbits
	.sectionflags	@""
	.align	4
.nv.constant0._ZN7cutlass13device_kernelINS_4gemm6kernel13GemmUniversalIN4cute5tupleIJiiiiEEENS1_10collective13CollectiveMmaINS1_35MainloopSm100TmaUmmaWarpSpecializedILi8ELi2ELi4ENS5_IJNS4_1CILi2EEENSA_ILi1EEESC_EEEEENS5_IJNSA_ILi256EEENSA_ILi128EEENSA_ILi64EEEEEENS_10bfloat16_tENS5_IJlSC_lEEESJ_SK_NS4_8TiledMMAINS4_8MMA_AtomIJNS4_26SM100_MMA_F16BF16_2x1SM_SSISJ_SJ_fLi256ELi128ELNS4_4UMMA5MajorE0ELSP_0ELNSO_7ScaleInE0ELSQ_0EEEEEENS4_6LayoutINS5_IJSC_SC_SC_EEENS5_IJNSA_ILi0EEESV_SV_EEEEENS5_IJNS4_10UnderscoreESY_SY_EEEEENS4_18SM100_TMA_2SM_LOADENS4_14ComposedLayoutINS4_7SwizzleILi3ELi4ELi3EEENS4_18smem_ptr_flag_bitsILi16EEENST_INS5_IJNSA_ILi8EEESH_EEENS5_IJSH_SC_EEEEEEEvNS4_8identityES11_S1B_vS1C_EENS_8epilogue10collective18CollectiveEpilogueINS1E_23Sm100TmaWarpSpecializedILi4ELi2ELi32ELb1ELb0EEEJNS5_IJSG_SG_SH_EEENS5_IJNST_ISG_SC_EENST_INSA_ILi32EEESC_EEEEESJ_SK_SJ_SK_NS1E_6fusion15FusionCallbacksIS1I_NS1O_17LinearCombinationISJ_fSJ_fLNS_15FloatRoundStyleE2EEES1J_S1N_JEEENS4_5SM1004TMEM4LOAD26SM100_TMEM_LOAD_32dp32b32xENS4_13SM90_TMA_LOADENS12_INS13_ILi2ELi4ELi3EEES16_NST_INS5_IJS17_S1L_EEENS5_IJS1L_SC_EEEEEEENS4_39AutoVectorizingCopyWithAssumedAlignmentILi128EEENS4_14SM90_TMA_STOREES23_S25_S25_EEEvvEEEEvNT_6ParamsE:
	.zero		2944


//--------------------- SYMBOLS --------------------------

	.type		.nv.reservedSmem.offset0,@object
	.size		.nv.reservedSmem.offset0,0x4
	.type		.nv.reservedSmem.cap,@object
	.size		.nv.reservedSmem.cap,0x4
	.type		__assertfail,@function
